	.version 2.3
	.target sm_20
	.address_size 64
	// compiled with /usr/local/cuda/open64/lib//be
	// nvopencc 4.0 built on 2011-02-18

	.visible .func (.param .f32 __cudaretf__Z9heavisidef) _Z9heavisidef (.param .f32 __cudaparmf1__Z9heavisidef)

	//-----------------------------------------------------------
	// Compiling /tmp/tmpxft_00001834_00000000-9_track_ellipse_kernel.cpp3.i (/tmp/ccBI#.gOZ4XS)
	//-----------------------------------------------------------

	//-----------------------------------------------------------
	// Options:
	//-----------------------------------------------------------
	//  Target:ptx, ISA:sm_20, Endian:little, Pointer Size:64
	//  -O3	(Optimization level)
	//  -g0	(Debug level)
	//  -m2	(Report advisories)
	//-----------------------------------------------------------

	.file	1	"<command-line>"
	.file	2	"/tmp/tmpxft_00001834_00000000-8_track_ellipse_kernel.cudafe2.gpu"
	.file	3	"/usr/lib/x86_64-linux-gnu/gcc/x86_64-linux-gnu/4.5.2/include/stddef.h"
	.file	4	"/usr/local/cuda/bin/../include/crt/device_runtime.h"
	.file	5	"/usr/local/cuda/bin/../include/host_defines.h"
	.file	6	"/usr/local/cuda/bin/../include/builtin_types.h"
	.file	7	"/usr/local/cuda/bin/../include/device_types.h"
	.file	8	"/usr/local/cuda/bin/../include/driver_types.h"
	.file	9	"/usr/local/cuda/bin/../include/surface_types.h"
	.file	10	"/usr/local/cuda/bin/../include/texture_types.h"
	.file	11	"/usr/local/cuda/bin/../include/vector_types.h"
	.file	12	"/usr/local/cuda/bin/../include/device_launch_parameters.h"
	.file	13	"/usr/local/cuda/bin/../include/crt/storage_class.h"
	.file	14	"/usr/include/bits/types.h"
	.file	15	"/usr/include/time.h"
	.file	16	"track_ellipse_kernel.cu"
	.file	17	"/usr/local/cuda/bin/../include/common_functions.h"
	.file	18	"/usr/local/cuda/bin/../include/math_functions.h"
	.file	19	"/usr/local/cuda/bin/../include/math_constants.h"
	.file	20	"/usr/local/cuda/bin/../include/device_functions.h"
	.file	21	"/usr/local/cuda/bin/../include/sm_11_atomic_functions.h"
	.file	22	"/usr/local/cuda/bin/../include/sm_12_atomic_functions.h"
	.file	23	"/usr/local/cuda/bin/../include/sm_13_double_functions.h"
	.file	24	"/usr/local/cuda/bin/../include/sm_20_atomic_functions.h"
	.file	25	"/usr/local/cuda/bin/../include/sm_20_intrinsics.h"
	.file	26	"/usr/local/cuda/bin/../include/surface_functions.h"
	.file	27	"/usr/local/cuda/bin/../include/texture_fetch_functions.h"
	.file	28	"/usr/local/cuda/bin/../include/math_functions_dbl_ptx3.h"


	.visible .func (.param .f32 __cudaretf__Z9heavisidef) _Z9heavisidef (.param .f32 __cudaparmf1__Z9heavisidef)
	{
	.reg .u32 %r<6>;
	.reg .f32 %f<29>;
	.reg .f64 %fd<6>;
	.reg .pred %p<4>;
	.loc	16	30	0
$LDWbegin__Z9heavisidef:
	ld.param.f32 	%f1, [__cudaparmf1__Z9heavisidef];
	mov.f32 	%f2, %f1;
	.loc	18	1205	0
	abs.f32 	%f3, %f2;
	mov.f32 	%f4, 0f3f800000;     	// 1
	setp.gt.f32 	%p1, %f3, %f4;
	rcp.rn.f32 	%f5, %f3;
	selp.f32 	%f6, %f5, %f3, %p1;
	mul.f32 	%f7, %f6, %f6;
	mov.f32 	%f8, 0fbf52c7ea;     	// -0.823363
	mov.f32 	%f9, 0fc0b59883;     	// -5.67487
	fma.rn.f32 	%f10, %f7, %f8, %f9;
	mov.f32 	%f11, 0fc0d21907;    	// -6.56556
	fma.rn.f32 	%f12, %f10, %f7, %f11;
	mul.f32 	%f13, %f7, %f12;
	mul.f32 	%f14, %f6, %f13;
	mov.f32 	%f15, 0f41355dc0;    	// 11.3354
	add.f32 	%f16, %f7, %f15;
	mov.f32 	%f17, 0f41e6bd60;    	// 28.8425
	fma.rn.f32 	%f18, %f16, %f7, %f17;
	mov.f32 	%f19, 0f419d92c8;    	// 19.6967
	fma.rn.f32 	%f20, %f18, %f7, %f19;
	rcp.rn.f32 	%f21, %f20;
	fma.rn.f32 	%f22, %f14, %f21, %f6;
	.loc	18	1949	0
	mov.f32 	%f23, 0f3fc90fdb;    	// 1.5708
	sub.f32 	%f24, %f23, %f22;
	selp.f32 	%f25, %f24, %f22, %p1;
	mov.f32 	%f26, 0f7f800000;    	// ((1.0F)/(0.0F))
	setp.le.f32 	%p2, %f3, %f26;
	@!%p2 bra 	$Lt_0_2562;
	.loc	18	1955	0
	mov.b32 	%r1, %f25;
	mov.b32 	%r2, %f2;
	and.b32 	%r3, %r2, -2147483648;
	or.b32 	%r4, %r1, %r3;
	mov.b32 	%f25, %r4;
$Lt_0_2562:
	.loc	16	31	0
	mov.f64 	%fd1, 0d3fe0000000000000;	// 0.5
	cvt.f64.f32 	%fd2, %f25;
	mov.f64 	%fd3, 0d3fd45f318e7adaf5;	// 0.31831
	mad.rn.f64 	%fd4, %fd2, %fd3, %fd1;
	cvt.rn.f32.f64 	%f27, %fd4;
	st.param.f32 	[__cudaretf__Z9heavisidef], %f27;
	ret;
$LDWend__Z9heavisidef:
	} // _Z9heavisidef

	.entry _Z12IMGVF_kernelPPfS0_PiS1_fffif (
		.param .u64 __cudaparm__Z12IMGVF_kernelPPfS0_PiS1_fffif_IMGVF_array,
		.param .u64 __cudaparm__Z12IMGVF_kernelPPfS0_PiS1_fffif_I_array,
		.param .u64 __cudaparm__Z12IMGVF_kernelPPfS0_PiS1_fffif_m_array,
		.param .u64 __cudaparm__Z12IMGVF_kernelPPfS0_PiS1_fffif_n_array,
		.param .f32 __cudaparm__Z12IMGVF_kernelPPfS0_PiS1_fffif_vx,
		.param .f32 __cudaparm__Z12IMGVF_kernelPPfS0_PiS1_fffif_vy,
		.param .f32 __cudaparm__Z12IMGVF_kernelPPfS0_PiS1_fffif_e,
		.param .s32 __cudaparm__Z12IMGVF_kernelPPfS0_PiS1_fffif_max_iterations,
		.param .f32 __cudaparm__Z12IMGVF_kernelPPfS0_PiS1_fffif_cutoff)
	{
	.reg .u32 %r<133>;
	.reg .u64 %rd<65>;
	.reg .f32 %f<266>;
	.reg .f64 %fd<47>;
	.reg .pred %p<44>;
	.shared .align 4 .b8 __cuda___cuda_local_var_34376_32_non_const_IMGVF52[13284];
	.shared .align 4 .b8 __cuda___cuda_local_var_34383_32_non_const_buffer13336[1280];
	.shared .s32 __cuda_local_var_34410_30_non_const_cell_converged;
	// __cuda_local_var_34400_45_non_const_i = 32
	.loc	16	43	0
$LDWbegin__Z12IMGVF_kernelPPfS0_PiS1_fffif:
	.loc	16	59	0
	cvt.s32.u32 	%r1, %ctaid.x;
	cvt.s64.s32 	%rd1, %r1;
	mul.wide.s32 	%rd2, %r1, 8;
	ld.param.u64 	%rd3, [__cudaparm__Z12IMGVF_kernelPPfS0_PiS1_fffif_IMGVF_array];
	add.u64 	%rd4, %rd3, %rd2;
	ldu.global.u64 	%rd5, [%rd4+0];
	.loc	16	60	0
	ld.param.u64 	%rd6, [__cudaparm__Z12IMGVF_kernelPPfS0_PiS1_fffif_I_array];
	add.u64 	%rd7, %rd6, %rd2;
	ldu.global.u64 	%rd8, [%rd7+0];
	.loc	16	63	0
	mul.wide.s32 	%rd9, %r1, 4;
	ld.param.u64 	%rd10, [__cudaparm__Z12IMGVF_kernelPPfS0_PiS1_fffif_m_array];
	add.u64 	%rd11, %rd10, %rd9;
	ldu.global.s32 	%r2, [%rd11+0];
	.loc	16	64	0
	ld.param.u64 	%rd12, [__cudaparm__Z12IMGVF_kernelPPfS0_PiS1_fffif_n_array];
	add.u64 	%rd13, %rd12, %rd9;
	ldu.global.s32 	%r3, [%rd13+0];
	mul.lo.s32 	%r4, %r2, %r3;
	add.s32 	%r5, %r4, 319;
	mov.s32 	%r6, -858993459;
	mov.s32 	%r7, 0;
	setp.lt.s32 	%p1, %r5, %r7;
	abs.s32 	%r8, %r5;
	mul.hi.u32 	%r9, %r8, %r6;
	shr.s32 	%r10, %r9, 8;
	@%p1 sub.s32 	%r10, %r7, %r10;
	mov.s32 	%r11, %r10;
	mov.s32 	%r12, 0;
	setp.gt.s32 	%p2, %r11, %r12;
	@!%p2 bra 	$Lt_1_38146;
	mov.s32 	%r13, %r11;
	cvt.s32.u32 	%r14, %tid.x;
	mov.s32 	%r15, %r14;
	mul.lo.s32 	%r16, %r11, 320;
	add.s32 	%r17, %r16, %r14;
	mov.s32 	%r18, 0;
	cvta.shared.u64 	%rd14, __cuda___cuda_local_var_34376_32_non_const_IMGVF52;
	mov.s32 	%r19, %r13;
$Lt_1_38658:
 //<loop> Loop body line 64, nesting depth: 1, estimated iterations: unknown
	div.s32 	%r20, %r15, %r3;
	setp.ge.s32 	%p3, %r20, %r2;
	@%p3 bra 	$Lt_1_38914;
	.loc	16	75	0
	mul.lo.s32 	%r21, %r20, %r3;
	rem.s32 	%r22, %r15, %r3;
	add.s32 	%r23, %r21, %r22;
	cvt.s64.s32 	%rd15, %r23;
	mul.wide.s32 	%rd16, %r23, 4;
	add.u64 	%rd17, %rd16, %rd5;
	ld.f32 	%f1, [%rd17+0];
	add.u64 	%rd18, %rd16, %rd14;
	st.f32 	[%rd18+0], %f1;
$Lt_1_38914:
	add.s32 	%r18, %r18, 1;
	add.s32 	%r15, %r15, 320;
	setp.ne.s32 	%p4, %r15, %r17;
	@%p4 bra 	$Lt_1_38658;
	mul.lo.s32 	%r24, %r18, 320;
	add.s32 	%r25, %r14, %r24;
	sub.s32 	%r26, %r25, 320;
	div.s32 	%r27, %r26, %r3;
	mov.s32 	%r28, %r27;
$Lt_1_38146:
	cvta.shared.u64 	%rd14, __cuda___cuda_local_var_34376_32_non_const_IMGVF52;
	.loc	16	77	0
	bar.sync 	0;
	mov.u32 	%r29, %tid.x;
	mov.u32 	%r30, 0;
	setp.ne.u32 	%p5, %r29, %r30;
	@%p5 bra 	$Lt_1_39682;
	.loc	16	81	0
	mov.s32 	%r31, 0;
	st.shared.s32 	[__cuda_local_var_34410_30_non_const_cell_converged], %r31;
$Lt_1_39682:
	.loc	16	82	0
	bar.sync 	0;
	.loc	16	95	0
	ld.shared.s32 	%r32, [__cuda_local_var_34410_30_non_const_cell_converged];
	mov.u32 	%r33, 0;
	setp.ne.s32 	%p6, %r32, %r33;
	@%p6 bra 	$Lt_1_52738;
	ld.param.s32 	%r34, [__cudaparm__Z12IMGVF_kernelPPfS0_PiS1_fffif_max_iterations];
	mov.u32 	%r35, 0;
	setp.le.s32 	%p7, %r34, %r35;
	@%p7 bra 	$Lt_1_52738;
	cvta.shared.u64 	%rd19, __cuda___cuda_local_var_34383_32_non_const_buffer13336;
	cvt.s32.u32 	%r14, %tid.x;
	rem.s32 	%r36, %r14, %r3;
	mov.s32 	%r37, 320;
	rem.s32 	%r38, %r37, %r3;
	mov.s32 	%r39, 255;
	setp.gt.s32 	%p8, %r14, %r39;
	mov.s32 	%r40, 0;
	setp.eq.s32 	%p9, %r14, %r40;
	sub.s32 	%r41, %r36, %r38;
	cvt.s64.s32 	%rd20, %r14;
	mul.wide.s32 	%rd21, %r14, 4;
	add.u64 	%rd22, %rd19, %rd21;
	mov.s32 	%r42, 0;
$L_1_37122:
	.loc	16	101	0
	mov.s32 	%r43, %r41;
	@!%p2 bra 	$Lt_1_53250;
	mov.s32 	%r44, %r11;
	cvt.rn.f32.s32 	%f2, %r3;
	mov.s32 	%r15, %r14;
	rcp.rn.f32 	%f3, %f2;
	mul.lo.s32 	%r16, %r11, 320;
	sub.s32 	%r45, %r11, 1;
	add.s32 	%r17, %r16, %r14;
	mul.lo.s32 	%r46, %r45, 320;
	add.s32 	%r47, %r46, %r14;
	mov.s32 	%r48, %r28;
	mov.f32 	%f4, 0f00000000;     	// 0
	mov.s32 	%r49, %r44;
$Lt_1_40706:
 //<loop> Loop body line 101, nesting depth: 1, estimated iterations: unknown
	.loc	16	107	0
	mov.s32 	%r50, %r48;
	.loc	16	108	0
	mov.s32 	%r51, %r43;
	.loc	16	112	0
	cvt.rn.f32.s32 	%f5, %r15;
	mul.f32 	%f6, %f3, %f5;
	cvt.rzi.s32.f32 	%r52, %f6;
	mov.s32 	%r48, %r52;
	.loc	16	113	0
	add.s32 	%r53, %r38, %r51;
	.loc	16	107	0
	sub.s32 	%r54, %r53, %r3;
	setp.le.s32 	%p10, %r3, %r53;
	selp.s32 	%r43, %r54, %r53, %p10;
	setp.lt.s32 	%p11, %r52, %r2;
	@!%p11 bra 	$Lt_1_41218;
	.loc	16	127	0
	mul.lo.s32 	%r55, %r52, %r3;
	add.s32 	%r56, %r55, %r43;
	cvt.s64.s32 	%rd23, %r56;
	mul.wide.s32 	%rd24, %r56, 4;
	add.u64 	%rd25, %rd24, %rd14;
	ld.f32 	%f7, [%rd25+0];
	.loc	16	138	0
	mov.s32 	%r57, 0;
	setp.ne.s32 	%p12, %r52, %r57;
	sub.s32 	%r58, %r52, 1;
	ld.param.f32 	%f8, [__cudaparm__Z12IMGVF_kernelPPfS0_PiS1_fffif_e];
	cvt.f64.f32 	%fd1, %f8;
	rcp.rn.f64 	%fd2, %fd1;
	mov.s32 	%r59, 0;
	selp.s32 	%r60, %r58, %r59, %p12;
	cvt.rn.f32.f64 	%f9, %fd2;
	mul.lo.s32 	%r61, %r60, %r3;
	add.s32 	%r62, %r61, %r43;
	cvt.s64.s32 	%rd26, %r62;
	mul.wide.s32 	%rd27, %r62, 4;
	add.u64 	%rd28, %rd14, %rd27;
	ld.f32 	%f10, [%rd28+0];
	sub.f32 	%f11, %f10, %f7;
	ld.param.f32 	%f12, [__cudaparm__Z12IMGVF_kernelPPfS0_PiS1_fffif_vy];
	mul.f32 	%f13, %f11, %f12;
	mul.f32 	%f14, %f9, %f13;
	neg.f32 	%f15, %f14;
	.loc	18	1205	0
	abs.f32 	%f16, %f15;
	mov.f32 	%f17, 0f3f800000;    	// 1
	setp.gt.f32 	%p13, %f16, %f17;
	rcp.rn.f32 	%f18, %f16;
	selp.f32 	%f19, %f18, %f16, %p13;
	mul.f32 	%f20, %f19, %f19;
	mov.f32 	%f21, 0fbf52c7ea;    	// -0.823363
	mov.f32 	%f22, 0fc0b59883;    	// -5.67487
	fma.rn.f32 	%f23, %f20, %f21, %f22;
	mov.f32 	%f24, 0fc0d21907;    	// -6.56556
	fma.rn.f32 	%f25, %f23, %f20, %f24;
	mul.f32 	%f26, %f20, %f25;
	mul.f32 	%f27, %f19, %f26;
	mov.f32 	%f28, 0f41355dc0;    	// 11.3354
	add.f32 	%f29, %f20, %f28;
	mov.f32 	%f30, 0f41e6bd60;    	// 28.8425
	fma.rn.f32 	%f31, %f29, %f20, %f30;
	mov.f32 	%f32, 0f419d92c8;    	// 19.6967
	fma.rn.f32 	%f33, %f31, %f20, %f32;
	rcp.rn.f32 	%f34, %f33;
	fma.rn.f32 	%f35, %f27, %f34, %f19;
	.loc	18	1949	0
	mov.f32 	%f36, 0f3fc90fdb;    	// 1.5708
	sub.f32 	%f37, %f36, %f35;
	selp.f32 	%f38, %f37, %f35, %p13;
	mov.f32 	%f39, 0f7f800000;    	// ((1.0F)/(0.0F))
	setp.le.f32 	%p14, %f16, %f39;
	@!%p14 bra 	$Lt_1_41474;
	.loc	18	1955	0
	mov.b32 	%r63, %f38;
	mov.b32 	%r64, %f15;
	and.b32 	%r65, %r64, -2147483648;
	or.b32 	%r66, %r63, %r65;
	mov.b32 	%f38, %r66;
$Lt_1_41474:
	.loc	16	31	0
	mov.f64 	%fd3, 0d3fe0000000000000;	// 0.5
	cvt.f64.f32 	%fd4, %f38;
	mov.f64 	%fd5, 0d3fd45f318e7adaf5;	// 0.31831
	mad.rn.f64 	%fd6, %fd4, %fd5, %fd3;
	cvt.rn.f32.f64 	%f40, %fd6;
	.loc	16	139	0
	sub.s32 	%r67, %r2, 1;
	add.s32 	%r68, %r52, 1;
	setp.eq.s32 	%p15, %r67, %r52;
	selp.s32 	%r69, %r67, %r68, %p15;
	mul.lo.s32 	%r70, %r69, %r3;
	add.s32 	%r71, %r70, %r43;
	cvt.s64.s32 	%rd29, %r71;
	mul.wide.s32 	%rd30, %r71, 4;
	add.u64 	%rd31, %rd14, %rd30;
	ld.f32 	%f41, [%rd31+0];
	sub.f32 	%f42, %f41, %f7;
	mul.f32 	%f43, %f42, %f12;
	mul.f32 	%f44, %f9, %f43;
	.loc	18	1205	0
	abs.f32 	%f45, %f44;
	mov.f32 	%f46, 0f3f800000;    	// 1
	setp.gt.f32 	%p16, %f45, %f46;
	rcp.rn.f32 	%f47, %f45;
	selp.f32 	%f48, %f47, %f45, %p16;
	mul.f32 	%f49, %f48, %f48;
	mov.f32 	%f50, 0fbf52c7ea;    	// -0.823363
	mov.f32 	%f51, 0fc0b59883;    	// -5.67487
	fma.rn.f32 	%f52, %f49, %f50, %f51;
	mov.f32 	%f53, 0fc0d21907;    	// -6.56556
	fma.rn.f32 	%f54, %f52, %f49, %f53;
	mul.f32 	%f55, %f49, %f54;
	mul.f32 	%f56, %f48, %f55;
	mov.f32 	%f57, 0f41355dc0;    	// 11.3354
	add.f32 	%f58, %f49, %f57;
	mov.f32 	%f59, 0f41e6bd60;    	// 28.8425
	fma.rn.f32 	%f60, %f58, %f49, %f59;
	mov.f32 	%f61, 0f419d92c8;    	// 19.6967
	fma.rn.f32 	%f62, %f60, %f49, %f61;
	rcp.rn.f32 	%f63, %f62;
	fma.rn.f32 	%f35, %f56, %f63, %f48;
	.loc	18	1949	0
	mov.f32 	%f64, 0f3fc90fdb;    	// 1.5708
	sub.f32 	%f65, %f64, %f35;
	selp.f32 	%f38, %f65, %f35, %p16;
	mov.f32 	%f66, 0f7f800000;    	// ((1.0F)/(0.0F))
	setp.le.f32 	%p17, %f45, %f66;
	@!%p17 bra 	$Lt_1_41986;
	.loc	18	1955	0
	mov.b32 	%r72, %f38;
	mov.b32 	%r73, %f44;
	and.b32 	%r74, %r73, -2147483648;
	or.b32 	%r75, %r72, %r74;
	mov.b32 	%f38, %r75;
$Lt_1_41986:
	.loc	16	31	0
	mov.f64 	%fd7, 0d3fe0000000000000;	// 0.5
	cvt.f64.f32 	%fd8, %f38;
	mov.f64 	%fd9, 0d3fd45f318e7adaf5;	// 0.31831
	mad.rn.f64 	%fd10, %fd8, %fd9, %fd7;
	cvt.rn.f32.f64 	%f67, %fd10;
	.loc	18	1957	0
	mov.s32 	%r76, 0;
	setp.ne.s32 	%p18, %r43, %r76;
	sub.s32 	%r77, %r43, 1;
	mov.s32 	%r78, 0;
	selp.s32 	%r79, %r77, %r78, %p18;
	add.s32 	%r80, %r79, %r55;
	cvt.s64.s32 	%rd32, %r80;
	mul.wide.s32 	%rd33, %r80, 4;
	add.u64 	%rd34, %rd14, %rd33;
	ld.f32 	%f68, [%rd34+0];
	sub.f32 	%f69, %f68, %f7;
	ld.param.f32 	%f70, [__cudaparm__Z12IMGVF_kernelPPfS0_PiS1_fffif_vx];
	mul.f32 	%f71, %f69, %f70;
	mul.f32 	%f72, %f9, %f71;
	abs.f32 	%f73, %f72;
	mov.f32 	%f74, 0f3f800000;    	// 1
	setp.gt.f32 	%p19, %f73, %f74;
	rcp.rn.f32 	%f75, %f73;
	selp.f32 	%f76, %f75, %f73, %p19;
	.loc	18	1949	0
	mul.f32 	%f77, %f76, %f76;
	mov.f32 	%f78, 0fbf52c7ea;    	// -0.823363
	mov.f32 	%f79, 0fc0b59883;    	// -5.67487
	fma.rn.f32 	%f80, %f77, %f78, %f79;
	mov.f32 	%f81, 0fc0d21907;    	// -6.56556
	fma.rn.f32 	%f82, %f80, %f77, %f81;
	mul.f32 	%f83, %f77, %f82;
	mul.f32 	%f84, %f76, %f83;
	mov.f32 	%f85, 0f41355dc0;    	// 11.3354
	add.f32 	%f86, %f77, %f85;
	mov.f32 	%f87, 0f41e6bd60;    	// 28.8425
	fma.rn.f32 	%f88, %f86, %f77, %f87;
	mov.f32 	%f89, 0f419d92c8;    	// 19.6967
	fma.rn.f32 	%f90, %f88, %f77, %f89;
	rcp.rn.f32 	%f91, %f90;
	fma.rn.f32 	%f92, %f84, %f91, %f76;
	mov.f32 	%f93, 0f3fc90fdb;    	// 1.5708
	sub.f32 	%f94, %f93, %f92;
	selp.f32 	%f38, %f94, %f92, %p19;
	mov.f32 	%f95, 0f7f800000;    	// ((1.0F)/(0.0F))
	setp.le.f32 	%p20, %f73, %f95;
	@!%p20 bra 	$Lt_1_42498;
	.loc	18	1955	0
	mov.b32 	%r81, %f38;
	neg.f32 	%f96, %f72;
	mov.b32 	%r82, %f96;
	and.b32 	%r83, %r82, -2147483648;
	or.b32 	%r84, %r81, %r83;
	mov.b32 	%f38, %r84;
$Lt_1_42498:
	.loc	16	31	0
	mov.f64 	%fd11, 0d3fe0000000000000;	// 0.5
	cvt.f64.f32 	%fd12, %f38;
	mov.f64 	%fd13, 0d3fd45f318e7adaf5;	// 0.31831
	mad.rn.f64 	%fd14, %fd12, %fd13, %fd11;
	cvt.rn.f32.f64 	%f97, %fd14;
	.loc	18	1943	0
	sub.s32 	%r85, %r3, 1;
	add.s32 	%r86, %r43, 1;
	setp.eq.s32 	%p21, %r85, %r43;
	selp.s32 	%r87, %r85, %r86, %p21;
	add.s32 	%r88, %r87, %r55;
	cvt.s64.s32 	%rd35, %r88;
	mul.wide.s32 	%rd36, %r88, 4;
	add.u64 	%rd37, %rd14, %rd36;
	ld.f32 	%f98, [%rd37+0];
	sub.f32 	%f99, %f98, %f7;
	mul.f32 	%f100, %f99, %f70;
	mul.f32 	%f101, %f9, %f100;
	abs.f32 	%f102, %f101;
	.loc	18	1949	0
	mov.f32 	%f103, 0f3f800000;   	// 1
	setp.gt.f32 	%p22, %f102, %f103;
	rcp.rn.f32 	%f104, %f102;
	selp.f32 	%f105, %f104, %f102, %p22;
	mul.f32 	%f106, %f105, %f105;
	mov.f32 	%f107, 0fbf52c7ea;   	// -0.823363
	mov.f32 	%f108, 0fc0b59883;   	// -5.67487
	fma.rn.f32 	%f109, %f106, %f107, %f108;
	mov.f32 	%f110, 0f41355dc0;   	// 11.3354
	add.f32 	%f111, %f106, %f110;
	mov.f32 	%f112, 0fc0d21907;   	// -6.56556
	fma.rn.f32 	%f113, %f109, %f106, %f112;
	mov.f32 	%f114, 0f41e6bd60;   	// 28.8425
	fma.rn.f32 	%f115, %f111, %f106, %f114;
	mul.f32 	%f116, %f106, %f113;
	mov.f32 	%f117, 0f419d92c8;   	// 19.6967
	fma.rn.f32 	%f118, %f115, %f106, %f117;
	mul.f32 	%f119, %f105, %f116;
	rcp.rn.f32 	%f120, %f118;
	fma.rn.f32 	%f121, %f119, %f120, %f105;
	mov.f32 	%f122, 0f3fc90fdb;   	// 1.5708
	sub.f32 	%f123, %f122, %f121;
	selp.f32 	%f38, %f123, %f121, %p22;
	mov.f32 	%f124, 0f7f800000;   	// ((1.0F)/(0.0F))
	setp.le.f32 	%p23, %f102, %f124;
	@!%p23 bra 	$Lt_1_43010;
	.loc	18	1955	0
	mov.b32 	%r89, %f38;
	mov.b32 	%r90, %f101;
	and.b32 	%r91, %r90, -2147483648;
	or.b32 	%r92, %r89, %r91;
	mov.b32 	%f38, %r92;
$Lt_1_43010:
	.loc	16	31	0
	mov.f64 	%fd15, 0d3fe0000000000000;	// 0.5
	cvt.f64.f32 	%fd16, %f38;
	mov.f64 	%fd17, 0d3fd45f318e7adaf5;	// 0.31831
	mad.rn.f64 	%fd18, %fd16, %fd17, %fd15;
	cvt.rn.f32.f64 	%f125, %fd18;
	.loc	18	1943	0
	sub.f32 	%f126, %f70, %f12;
	add.s32 	%r93, %r61, %r87;
	cvt.s64.s32 	%rd38, %r93;
	mul.wide.s32 	%rd39, %r93, 4;
	add.u64 	%rd40, %rd14, %rd39;
	ld.f32 	%f127, [%rd40+0];
	sub.f32 	%f128, %f127, %f7;
	mul.f32 	%f129, %f126, %f128;
	mul.f32 	%f130, %f9, %f129;
	abs.f32 	%f131, %f130;
	.loc	18	1949	0
	mov.f32 	%f132, 0f3f800000;   	// 1
	setp.gt.f32 	%p24, %f131, %f132;
	rcp.rn.f32 	%f133, %f131;
	selp.f32 	%f134, %f133, %f131, %p24;
	mul.f32 	%f135, %f134, %f134;
	mov.f32 	%f136, 0fbf52c7ea;   	// -0.823363
	mov.f32 	%f137, 0fc0b59883;   	// -5.67487
	fma.rn.f32 	%f138, %f135, %f136, %f137;
	mov.f32 	%f139, 0f41355dc0;   	// 11.3354
	add.f32 	%f140, %f135, %f139;
	mov.f32 	%f141, 0fc0d21907;   	// -6.56556
	fma.rn.f32 	%f142, %f138, %f135, %f141;
	mov.f32 	%f143, 0f41e6bd60;   	// 28.8425
	fma.rn.f32 	%f144, %f140, %f135, %f143;
	mul.f32 	%f145, %f135, %f142;
	mov.f32 	%f146, 0f419d92c8;   	// 19.6967
	fma.rn.f32 	%f147, %f144, %f135, %f146;
	mul.f32 	%f148, %f134, %f145;
	rcp.rn.f32 	%f149, %f147;
	fma.rn.f32 	%f150, %f148, %f149, %f134;
	mov.f32 	%f151, 0f3fc90fdb;   	// 1.5708
	sub.f32 	%f152, %f151, %f150;
	selp.f32 	%f38, %f152, %f150, %p24;
	mov.f32 	%f153, 0f7f800000;   	// ((1.0F)/(0.0F))
	setp.le.f32 	%p25, %f131, %f153;
	@!%p25 bra 	$Lt_1_43522;
	.loc	18	1955	0
	mov.b32 	%r94, %f38;
	mov.b32 	%r95, %f130;
	and.b32 	%r96, %r95, -2147483648;
	or.b32 	%r97, %r94, %r96;
	mov.b32 	%f38, %r97;
$Lt_1_43522:
	.loc	16	31	0
	mov.f64 	%fd19, 0d3fe0000000000000;	// 0.5
	cvt.f64.f32 	%fd20, %f38;
	mov.f64 	%fd21, 0d3fd45f318e7adaf5;	// 0.31831
	mad.rn.f64 	%fd22, %fd20, %fd21, %fd19;
	cvt.rn.f32.f64 	%f154, %fd22;
	.loc	16	143	0
	add.f32 	%f155, %f70, %f12;
	add.s32 	%r98, %r87, %r70;
	cvt.s64.s32 	%rd41, %r98;
	mul.wide.s32 	%rd42, %r98, 4;
	add.u64 	%rd43, %rd14, %rd42;
	ld.f32 	%f156, [%rd43+0];
	sub.f32 	%f157, %f156, %f7;
	mul.f32 	%f158, %f155, %f157;
	mul.f32 	%f159, %f9, %f158;
	.loc	18	1205	0
	abs.f32 	%f160, %f159;
	mov.f32 	%f161, 0f3f800000;   	// 1
	setp.gt.f32 	%p26, %f160, %f161;
	rcp.rn.f32 	%f162, %f160;
	selp.f32 	%f163, %f162, %f160, %p26;
	mul.f32 	%f164, %f163, %f163;
	mov.f32 	%f165, 0fbf52c7ea;   	// -0.823363
	mov.f32 	%f166, 0fc0b59883;   	// -5.67487
	fma.rn.f32 	%f167, %f164, %f165, %f166;
	mov.f32 	%f168, 0fc0d21907;   	// -6.56556
	fma.rn.f32 	%f169, %f167, %f164, %f168;
	mul.f32 	%f170, %f164, %f169;
	mul.f32 	%f171, %f163, %f170;
	mov.f32 	%f172, 0f41355dc0;   	// 11.3354
	add.f32 	%f173, %f164, %f172;
	mov.f32 	%f174, 0f41e6bd60;   	// 28.8425
	fma.rn.f32 	%f175, %f173, %f164, %f174;
	mov.f32 	%f176, 0f419d92c8;   	// 19.6967
	fma.rn.f32 	%f177, %f175, %f164, %f176;
	rcp.rn.f32 	%f178, %f177;
	fma.rn.f32 	%f35, %f171, %f178, %f163;
	.loc	18	1949	0
	mov.f32 	%f179, 0f3fc90fdb;   	// 1.5708
	sub.f32 	%f180, %f179, %f35;
	selp.f32 	%f38, %f180, %f35, %p26;
	mov.f32 	%f181, 0f7f800000;   	// ((1.0F)/(0.0F))
	setp.le.f32 	%p27, %f160, %f181;
	@!%p27 bra 	$Lt_1_44034;
	.loc	18	1955	0
	mov.b32 	%r99, %f38;
	mov.b32 	%r100, %f159;
	and.b32 	%r101, %r100, -2147483648;
	or.b32 	%r102, %r99, %r101;
	mov.b32 	%f38, %r102;
$Lt_1_44034:
	.loc	16	31	0
	mov.f64 	%fd23, 0d3fe0000000000000;	// 0.5
	cvt.f64.f32 	%fd24, %f38;
	mov.f64 	%fd25, 0d3fd45f318e7adaf5;	// 0.31831
	mad.rn.f64 	%fd26, %fd24, %fd25, %fd23;
	cvt.rn.f32.f64 	%f182, %fd26;
	.loc	16	144	0
	add.s32 	%r103, %r79, %r61;
	cvt.s64.s32 	%rd44, %r103;
	mul.wide.s32 	%rd45, %r103, 4;
	add.u64 	%rd46, %rd14, %rd45;
	ld.f32 	%f183, [%rd46+0];
	sub.f32 	%f184, %f183, %f7;
	mul.f32 	%f185, %f155, %f184;
	mul.f32 	%f186, %f9, %f185;
	neg.f32 	%f187, %f186;
	.loc	18	1205	0
	abs.f32 	%f188, %f187;
	mov.f32 	%f189, 0f3f800000;   	// 1
	setp.gt.f32 	%p28, %f188, %f189;
	rcp.rn.f32 	%f190, %f188;
	selp.f32 	%f191, %f190, %f188, %p28;
	mul.f32 	%f192, %f191, %f191;
	mov.f32 	%f193, 0fbf52c7ea;   	// -0.823363
	mov.f32 	%f194, 0fc0b59883;   	// -5.67487
	fma.rn.f32 	%f195, %f192, %f193, %f194;
	mov.f32 	%f196, 0fc0d21907;   	// -6.56556
	fma.rn.f32 	%f197, %f195, %f192, %f196;
	mul.f32 	%f198, %f192, %f197;
	mul.f32 	%f199, %f191, %f198;
	mov.f32 	%f200, 0f41355dc0;   	// 11.3354
	add.f32 	%f201, %f192, %f200;
	mov.f32 	%f202, 0f41e6bd60;   	// 28.8425
	fma.rn.f32 	%f203, %f201, %f192, %f202;
	mov.f32 	%f204, 0f419d92c8;   	// 19.6967
	fma.rn.f32 	%f205, %f203, %f192, %f204;
	rcp.rn.f32 	%f206, %f205;
	fma.rn.f32 	%f35, %f199, %f206, %f191;
	.loc	18	1949	0
	mov.f32 	%f207, 0f3fc90fdb;   	// 1.5708
	sub.f32 	%f208, %f207, %f35;
	selp.f32 	%f38, %f208, %f35, %p28;
	mov.f32 	%f209, 0f7f800000;   	// ((1.0F)/(0.0F))
	setp.le.f32 	%p29, %f188, %f209;
	@!%p29 bra 	$Lt_1_44546;
	.loc	18	1955	0
	mov.b32 	%r104, %f38;
	mov.b32 	%r105, %f187;
	and.b32 	%r106, %r105, -2147483648;
	or.b32 	%r107, %r104, %r106;
	mov.b32 	%f38, %r107;
$Lt_1_44546:
	.loc	16	31	0
	mov.f64 	%fd27, 0d3fe0000000000000;	// 0.5
	cvt.f64.f32 	%fd28, %f38;
	mov.f64 	%fd29, 0d3fd45f318e7adaf5;	// 0.31831
	mad.rn.f64 	%fd30, %fd28, %fd29, %fd27;
	cvt.rn.f32.f64 	%f210, %fd30;
	.loc	16	145	0
	add.s32 	%r108, %r79, %r70;
	cvt.s64.s32 	%rd47, %r108;
	mul.wide.s32 	%rd48, %r108, 4;
	add.u64 	%rd49, %rd14, %rd48;
	ld.f32 	%f211, [%rd49+0];
	sub.f32 	%f212, %f211, %f7;
	sub.f32 	%f213, %f12, %f70;
	mul.f32 	%f214, %f212, %f213;
	mul.f32 	%f215, %f9, %f214;
	.loc	18	1205	0
	abs.f32 	%f216, %f215;
	mov.f32 	%f217, 0f3f800000;   	// 1
	setp.gt.f32 	%p30, %f216, %f217;
	rcp.rn.f32 	%f218, %f216;
	selp.f32 	%f219, %f218, %f216, %p30;
	mul.f32 	%f220, %f219, %f219;
	mov.f32 	%f221, 0fbf52c7ea;   	// -0.823363
	mov.f32 	%f222, 0fc0b59883;   	// -5.67487
	fma.rn.f32 	%f223, %f220, %f221, %f222;
	mov.f32 	%f224, 0fc0d21907;   	// -6.56556
	fma.rn.f32 	%f225, %f223, %f220, %f224;
	mul.f32 	%f226, %f220, %f225;
	mul.f32 	%f227, %f219, %f226;
	mov.f32 	%f228, 0f41355dc0;   	// 11.3354
	add.f32 	%f229, %f220, %f228;
	mov.f32 	%f230, 0f41e6bd60;   	// 28.8425
	fma.rn.f32 	%f231, %f229, %f220, %f230;
	mov.f32 	%f232, 0f419d92c8;   	// 19.6967
	fma.rn.f32 	%f233, %f231, %f220, %f232;
	rcp.rn.f32 	%f234, %f233;
	fma.rn.f32 	%f35, %f227, %f234, %f219;
	.loc	18	1949	0
	mov.f32 	%f235, 0f3fc90fdb;   	// 1.5708
	sub.f32 	%f236, %f235, %f35;
	selp.f32 	%f38, %f236, %f35, %p30;
	mov.f32 	%f237, 0f7f800000;   	// ((1.0F)/(0.0F))
	setp.le.f32 	%p31, %f216, %f237;
	@!%p31 bra 	$Lt_1_45058;
	.loc	18	1955	0
	mov.b32 	%r109, %f38;
	mov.b32 	%r110, %f215;
	and.b32 	%r111, %r110, -2147483648;
	or.b32 	%r112, %r109, %r111;
	mov.b32 	%f38, %r112;
$Lt_1_45058:
	.loc	16	150	0
	cvt.f64.f32 	%fd31, %f7;
	mul.f32 	%f238, %f67, %f42;
	fma.rn.f32 	%f239, %f11, %f40, %f238;
	fma.rn.f32 	%f240, %f69, %f97, %f239;
	fma.rn.f32 	%f241, %f99, %f125, %f240;
	fma.rn.f32 	%f242, %f128, %f154, %f241;
	fma.rn.f32 	%f243, %f157, %f182, %f242;
	fma.rn.f32 	%f244, %f184, %f210, %f243;
	mov.f64 	%fd32, 0d3fe0000000000000;	// 0.5
	cvt.f64.f32 	%fd33, %f38;
	mov.f64 	%fd34, 0d3fd45f318e7adaf5;	// 0.31831
	mad.rn.f64 	%fd35, %fd33, %fd34, %fd32;
	cvt.rn.f32.f64 	%f245, %fd35;
	fma.rn.f32 	%f246, %f212, %f245, %f244;
	cvt.f64.f32 	%fd36, %f246;
	mov.f64 	%fd37, 0d3fb999999999999a;	// 0.1
	mad.rn.f64 	%fd38, %fd36, %fd37, %fd31;
	cvt.rn.f32.f64 	%f247, %fd38;
	.loc	16	153	0
	add.u64 	%rd50, %rd24, %rd8;
	ld.f32 	%f248, [%rd50+0];
	.loc	16	154	0
	cvt.f64.f32 	%fd39, %f247;
	sub.f32 	%f249, %f247, %f248;
	cvt.f64.f32 	%fd40, %f249;
	cvt.f64.f32 	%fd41, %f248;
	mov.f64 	%fd42, 0d3fc999999999999a;	// 0.2
	mul.f64 	%fd43, %fd41, %fd42;
	mul.f64 	%fd44, %fd40, %fd43;
	sub.f64 	%fd45, %fd39, %fd44;
	cvt.rn.f32.f64 	%f250, %fd45;
	bra.uni 	$Lt_1_40962;
$Lt_1_41218:
	mov.f32 	%f7, 0f00000000;     	// 0
	mov.f32 	%f250, 0f00000000;   	// 0
$Lt_1_40962:
	setp.le.s32 	%p32, %r15, %r14;
	@%p32 bra 	$Lt_1_46082;
	setp.le.s32 	%p33, %r2, %r50;
	@%p33 bra 	$Lt_1_46082;
	.loc	16	160	0
	ld.f32 	%f251, [%rd22+0];
	mul.lo.s32 	%r113, %r3, %r50;
	add.s32 	%r114, %r51, %r113;
	cvt.s64.s32 	%rd51, %r114;
	mul.wide.s32 	%rd52, %r114, 4;
	add.u64 	%rd53, %rd14, %rd52;
	st.f32 	[%rd53+0], %f251;
$Lt_1_46082:
$Lt_1_45570:
	setp.ge.s32 	%p34, %r15, %r47;
	@%p34 bra 	$Lt_1_46850;
	.loc	16	164	0
	st.f32 	[%rd22+0], %f250;
	bra.uni 	$Lt_1_47106;
$Lt_1_46850:
	@!%p11 bra 	$Lt_1_47106;
	.loc	16	168	0
	mul.lo.s32 	%r115, %r52, %r3;
	add.s32 	%r116, %r43, %r115;
	cvt.s64.s32 	%rd54, %r116;
	mul.wide.s32 	%rd55, %r116, 4;
	add.u64 	%rd56, %rd14, %rd55;
	st.f32 	[%rd56+0], %f250;
$Lt_1_47106:
$Lt_1_46594:
	.loc	16	172	0
	sub.f32 	%f252, %f250, %f7;
	abs.f32 	%f253, %f252;
	add.f32 	%f4, %f4, %f253;
	.loc	16	177	0
	bar.sync 	0;
	add.s32 	%r15, %r15, 320;
	setp.ne.s32 	%p35, %r15, %r17;
	@%p35 bra 	$Lt_1_40706;
	mov.s32 	%r28, %r48;
	bra.uni 	$Lt_1_40194;
$Lt_1_53250:
	mov.f32 	%f4, 0f00000000;     	// 0
$Lt_1_40194:
	.loc	16	182	0
	st.f32 	[%rd22+0], %f4;
	.loc	16	183	0
	bar.sync 	0;
	@!%p8 bra 	$Lt_1_47874;
	.loc	16	187	0
	ld.f32 	%f254, [%rd22+-1024];
	ld.f32 	%f255, [%rd22+0];
	add.f32 	%f256, %f254, %f255;
	st.f32 	[%rd22+-1024], %f256;
$Lt_1_47874:
	.loc	16	189	0
	bar.sync 	0;
	mov.s32 	%r117, 128;
$Lt_1_48898:
 //<loop> Loop body line 189, nesting depth: 1, estimated iterations: unknown
	setp.le.s32 	%p36, %r117, %r14;
	@%p36 bra 	$Lt_1_49154;
	.loc	16	195	0
	ld.f32 	%f257, [%rd22+0];
	add.s32 	%r118, %r117, %r14;
	cvt.s64.s32 	%rd57, %r118;
	mul.wide.s32 	%rd58, %r118, 4;
	add.u64 	%rd59, %rd19, %rd58;
	ld.f32 	%f258, [%rd59+0];
	add.f32 	%f259, %f257, %f258;
	st.f32 	[%rd22+0], %f259;
$Lt_1_49154:
	.loc	16	197	0
	bar.sync 	0;
	.loc	16	193	0
	shr.s32 	%r119, %r117, 31;
	mov.s32 	%r120, 1;
	and.b32 	%r121, %r119, %r120;
	add.s32 	%r122, %r121, %r117;
	shr.s32 	%r117, %r122, 1;
	mov.u32 	%r123, 0;
	setp.gt.s32 	%p37, %r117, %r123;
	@%p37 bra 	$Lt_1_48898;
	@!%p9 bra 	$Lt_1_50434;
	.loc	16	202	0
	ld.param.f32 	%f260, [__cudaparm__Z12IMGVF_kernelPPfS0_PiS1_fffif_cutoff];
	ld.f32 	%f261, [%rd22+0];
	cvt.rn.f32.s32 	%f262, %r4;
	div.rn.f32 	%f263, %f261, %f262;
	setp.gt.f32 	%p38, %f260, %f263;
	@!%p38 bra 	$Lt_1_50434;
	.loc	16	205	0
	mov.s32 	%r124, 1;
	st.shared.s32 	[__cuda_local_var_34410_30_non_const_cell_converged], %r124;
$Lt_1_50434:
$Lt_1_49922:
	.loc	16	211	0
	bar.sync 	0;
	.loc	16	214	0
	add.s32 	%r42, %r42, 1;
	.loc	16	95	0
	ld.shared.s32 	%r125, [__cuda_local_var_34410_30_non_const_cell_converged];
	mov.u32 	%r126, 0;
	setp.ne.s32 	%p39, %r125, %r126;
	@%p39 bra 	$Lt_1_52738;
	setp.gt.s32 	%p40, %r34, %r42;
	@%p40 bra 	$L_1_37122;
$Lt_1_52738:
$L_1_37378:
	.loc	16	214	0
	@!%p2 bra 	$Lt_1_50946;
	mov.s32 	%r127, %r11;
	cvt.s32.u32 	%r14, %tid.x;
	mov.s32 	%r15, %r14;
	mul.lo.s32 	%r16, %r11, 320;
	add.s32 	%r17, %r16, %r14;
	mov.s32 	%r128, %r127;
$Lt_1_51458:
 //<loop> Loop body line 214, nesting depth: 1, estimated iterations: unknown
	div.s32 	%r20, %r15, %r3;
	setp.ge.s32 	%p41, %r20, %r2;
	@%p41 bra 	$Lt_1_51714;
	.loc	16	222	0
	mul.lo.s32 	%r129, %r20, %r3;
	rem.s32 	%r130, %r15, %r3;
	add.s32 	%r131, %r129, %r130;
	cvt.s64.s32 	%rd60, %r131;
	mul.wide.s32 	%rd61, %r131, 4;
	add.u64 	%rd62, %rd61, %rd14;
	ld.f32 	%f264, [%rd62+0];
	add.u64 	%rd63, %rd61, %rd5;
	st.f32 	[%rd63+0], %f264;
$Lt_1_51714:
	add.s32 	%r15, %r15, 320;
	setp.ne.s32 	%p42, %r15, %r17;
	@%p42 bra 	$Lt_1_51458;
$Lt_1_50946:
	.loc	16	224	0
	exit;
$LDWend__Z12IMGVF_kernelPPfS0_PiS1_fffif:
	} // _Z12IMGVF_kernelPPfS0_PiS1_fffif



// ===== COMPILED SASS (sm_100) =====

	.target	sm_100

	.elftype	@"ET_EXEC"


//--------------------- .note.nv.tkinfo           --------------------------
	.section	.note.nv.tkinfo,"",@"SHT_NOTE"
	.sectionflags	@"SHF_NOTE_NV_TKINFO"
	.tkinfo
        /*0018*/ 	.word	0x00000002
        /*0030*/ 	.string	""
        /*0030*/ 	.string	"ptxas"
        /*0030*/ 	.string	"Cuda compilation tools, release 13.0, V13.0.88"
        /*0030*/ 	.string	"Build cuda_13.0.r13.0/compiler.36424714_0"
        /*0030*/ 	.string	"-arch sm_100 "



//--------------------- .note.nv.cuinfo           --------------------------
	.section	.note.nv.cuinfo,"",@"SHT_NOTE"
	.sectionflags	@"SHF_NOTE_NV_CUINFO"
        /*0018*/ 	.short	0x0002
        /*001a*/ 	.short	0x0014
        /*001c*/ 	.short	0x0082
	.zero		2


//--------------------- .nv.info                  --------------------------
	.section	.nv.info,"",@"SHT_CUDA_INFO"
	.align	4


	//----- nvinfo : EIATTR_REGCOUNT
	.align		4
        /*0000*/ 	.byte	0x04, 0x2f
        /*0002*/ 	.short	(.L_1 - .L_0)
	.align		4
.L_0:
        /*0004*/ 	.word	index@(_Z12IMGVF_kernelPPfS0_PiS1_fffif)
        /*0008*/ 	.word	0x00000035


	//----- nvinfo : EIATTR_FRAME_SIZE
	.align		4
.L_1:
        /*000c*/ 	.byte	0x04, 0x11
        /*000e*/ 	.short	(.L_3 - .L_2)
	.align		4
.L_2:
        /*0010*/ 	.word	index@($__internal_2_$__cuda_sm3x_div_rn_noftz_f32_slowpath)
        /*0014*/ 	.word	0x00000000


	//----- nvinfo : EIATTR_FRAME_SIZE
	.align		4
.L_3:
        /*0018*/ 	.byte	0x04, 0x11
        /*001a*/ 	.short	(.L_5 - .L_4)
	.align		4
.L_4:
        /*001c*/ 	.word	index@($__internal_1_$__cuda_sm20_rcp_rn_f32_slowpath)
        /*0020*/ 	.word	0x00000000


	//----- nvinfo : EIATTR_FRAME_SIZE
	.align		4
.L_5:
        /*0024*/ 	.byte	0x04, 0x11
        /*0026*/ 	.short	(.L_7 - .L_6)
	.align		4
.L_6:
        /*0028*/ 	.word	index@($__internal_0_$__cuda_sm20_dblrcp_rn_slowpath_v3)
        /*002c*/ 	.word	0x00000000


	//----- nvinfo : EIATTR_FRAME_SIZE
	.align		4
.L_7:
        /*0030*/ 	.byte	0x04, 0x11
        /*0032*/ 	.short	(.L_9 - .L_8)
	.align		4
.L_8:
        /*0034*/ 	.word	index@(_Z12IMGVF_kernelPPfS0_PiS1_fffif)
        /*0038*/ 	.word	0x00000000


	//----- nvinfo : EIATTR_MIN_STACK_SIZE
	.align		4
.L_9:
        /*003c*/ 	.byte	0x04, 0x12
        /*003e*/ 	.short	(.L_11 - .L_10)
	.align		4
.L_10:
        /*0040*/ 	.word	index@(_Z12IMGVF_kernelPPfS0_PiS1_fffif)
        /*0044*/ 	.word	0x00000000
.L_11:


//--------------------- .nv.compat                --------------------------
	.section	.nv.compat,"",@"SHT_CUDA_COMPAT_INFO"
	.align	4
        /*0000*/ 	.byte	0x02, 0x09, 0x00, 0x00, 0x02, 0x02, 0x01, 0x00, 0x02, 0x05, 0x05, 0x00, 0x03, 0x07, 0x01, 0x01
        /*0010*/ 	.byte	0x02, 0x03, 0x00, 0x00, 0x02, 0x06, 0x01, 0x00, 0x04, 0x0b, 0x08, 0x00, 0x01, 0x00, 0x00, 0x00
        /*0020*/ 	.byte	0x00, 0x00, 0x00, 0x00


//--------------------- .nv.info._Z12IMGVF_kernelPPfS0_PiS1_fffif --------------------------
	.section	.nv.info._Z12IMGVF_kernelPPfS0_PiS1_fffif,"",@"SHT_CUDA_INFO"
	.sectionflags	@""
	.align	4


	//----- nvinfo : EIATTR_CUDA_API_VERSION
	.align		4
        /*0000*/ 	.byte	0x04, 0x37
        /*0002*/ 	.short	(.L_13 - .L_12)
.L_12:
        /*0004*/ 	.word	0x00000082


	//----- nvinfo : EIATTR_KPARAM_INFO
	.align		4
.L_13:
        /*0008*/ 	.byte	0x04, 0x17
        /*000a*/ 	.short	(.L_15 - .L_14)
.L_14:
        /*000c*/ 	.word	0x00000000
        /*0010*/ 	.short	0x0008
        /*0012*/ 	.short	0x0030
        /*0014*/ 	.byte	0x00, 0xf0, 0x11, 0x00


	//----- nvinfo : EIATTR_KPARAM_INFO
	.align		4
.L_15:
        /*0018*/ 	.byte	0x04, 0x17
        /*001a*/ 	.short	(.L_17 - .L_16)
.L_16:
        /*001c*/ 	.word	0x00000000
        /*0020*/ 	.short	0x0007
        /*0022*/ 	.short	0x002c
        /*0024*/ 	.byte	0x00, 0xf0, 0x11, 0x00


	//----- nvinfo : EIATTR_KPARAM_INFO
	.align		4
.L_17:
        /*0028*/ 	.byte	0x04, 0x17
        /*002a*/ 	.short	(.L_19 - .L_18)
.L_18:
        /*002c*/ 	.word	0x00000000
        /*0030*/ 	.short	0x0006
        /*0032*/ 	.short	0x0028
        /*0034*/ 	.byte	0x00, 0xf0, 0x11, 0x00


	//----- nvinfo : EIATTR_KPARAM_INFO
	.align		4
.L_19:
        /*0038*/ 	.byte	0x04, 0x17
        /*003a*/ 	.short	(.L_21 - .L_20)
.L_20:
        /*003c*/ 	.word	0x00000000
        /*0040*/ 	.short	0x0005
        /*0042*/ 	.short	0x0024
        /*0044*/ 	.byte	0x00, 0xf0, 0x11, 0x00


	//----- nvinfo : EIATTR_KPARAM_INFO
	.align		4
.L_21:
        /*0048*/ 	.byte	0x04, 0x17
        /*004a*/ 	.short	(.L_23 - .L_22)
.L_22:
        /*004c*/ 	.word	0x00000000
        /*0050*/ 	.short	0x0004
        /*0052*/ 	.short	0x0020
        /*0054*/ 	.byte	0x00, 0xf0, 0x11, 0x00


	//----- nvinfo : EIATTR_KPARAM_INFO
	.align		4
.L_23:
        /*0058*/ 	.byte	0x04, 0x17
        /*005a*/ 	.short	(.L_25 - .L_24)
.L_24:
        /*005c*/ 	.word	0x00000000
        /*0060*/ 	.short	0x0003
        /*0062*/ 	.short	0x0018
        /*0064*/ 	.byte	0x00, 0xf0, 0x21, 0x00


	//----- nvinfo : EIATTR_KPARAM_INFO
	.align		4
.L_25:
        /*0068*/ 	.byte	0x04, 0x17
        /*006a*/ 	.short	(.L_27 - .L_26)
.L_26:
        /*006c*/ 	.word	0x00000000
        /*0070*/ 	.short	0x0002
        /*0072*/ 	.short	0x0010
        /*0074*/ 	.byte	0x00, 0xf0, 0x21, 0x00


	//----- nvinfo : EIATTR_KPARAM_INFO
	.align		4
.L_27:
        /*0078*/ 	.byte	0x04, 0x17
        /*007a*/ 	.short	(.L_29 - .L_28)
.L_28:
        /*007c*/ 	.word	0x00000000
        /*0080*/ 	.short	0x0001
        /*0082*/ 	.short	0x0008
        /*0084*/ 	.byte	0x00, 0xf0, 0x21, 0x00


	//----- nvinfo : EIATTR_KPARAM_INFO
	.align		4
.L_29:
        /*0088*/ 	.byte	0x04, 0x17
        /*008a*/ 	.short	(.L_31 - .L_30)
.L_30:
        /*008c*/ 	.word	0x00000000
        /*0090*/ 	.short	0x0000
        /*0092*/ 	.short	0x0000
        /*0094*/ 	.byte	0x00, 0xf0, 0x21, 0x00


	//----- nvinfo : EIATTR_SPARSE_MMA_MASK
	.align		4
.L_31:
        /*0098*/ 	.byte	0x03, 0x50
        /*009a*/ 	.short	0x0000


	//----- nvinfo : EIATTR_MAXREG_COUNT
	.align		4
        /*009c*/ 	.byte	0x03, 0x1b
        /*009e*/ 	.short	0x00ff


	//----- nvinfo : EIATTR_NUM_BARRIERS
	.align		4
        /*00a0*/ 	.byte	0x02, 0x4c
        /*00a2*/ 	.byte	0x01
	.zero		1


	//----- nvinfo : EIATTR_MERCURY_ISA_VERSION
	.align		4
        /*00a4*/ 	.byte	0x03, 0x5f
        /*00a6*/ 	.short	0x0101


	//----- nvinfo : EIATTR_VRC_CTA_INIT_COUNT
	.align		4
        /*00a8*/ 	.byte	0x02, 0x4a
	.zero		1
	.zero		1


	//----- nvinfo : EIATTR_EXIT_INSTR_OFFSETS
	.align		4
        /*00ac*/ 	.byte	0x04, 0x1c
        /*00ae*/ 	.short	(.L_33 - .L_32)


	//   ....[0]....
.L_32:
        /*00b0*/ 	.word	0x000033e0


	//   ....[1]....
        /*00b4*/ 	.word	0x00003790


	//----- nvinfo : EIATTR_CRS_STACK_SIZE
	.align		4
.L_33:
        /*00b8*/ 	.byte	0x04, 0x1e
        /*00ba*/ 	.short	(.L_35 - .L_34)
.L_34:
        /*00bc*/ 	.word	0x00000000


	//----- nvinfo : EIATTR_CBANK_PARAM_SIZE
	.align		4
.L_35:
        /*00c0*/ 	.byte	0x03, 0x19
        /*00c2*/ 	.short	0x0034


	//----- nvinfo : EIATTR_PARAM_CBANK
	.align		4
        /*00c4*/ 	.byte	0x04, 0x0a
        /*00c6*/ 	.short	(.L_37 - .L_36)
	.align		4
.L_36:
        /*00c8*/ 	.word	index@(.nv.constant0._Z12IMGVF_kernelPPfS0_PiS1_fffif)
        /*00cc*/ 	.short	0x0380
        /*00ce*/ 	.short	0x0034


	//----- nvinfo : EIATTR_SW_WAR
	.align		4
.L_37:
        /*00d0*/ 	.byte	0x04, 0x36
        /*00d2*/ 	.short	(.L_39 - .L_38)
.L_38:
        /*00d4*/ 	.word	0x00000008
.L_39:


//--------------------- .nv.callgraph             --------------------------
	.section	.nv.callgraph,"",@"SHT_CUDA_CALLGRAPH"
	.align	4
	.sectionentsize	8
	.align		4
        /*0000*/ 	.word	0x00000000
	.align		4
        /*0004*/ 	.word	0xffffffff
	.align		4
        /*0008*/ 	.word	0x00000000
	.align		4
        /*000c*/ 	.word	0xfffffffe
	.align		4
        /*0010*/ 	.word	0x00000000
	.align		4
        /*0014*/ 	.word	0xfffffffd
	.align		4
        /*0018*/ 	.word	0x00000000
	.align		4
        /*001c*/ 	.word	0xfffffffc


//--------------------- .text._Z12IMGVF_kernelPPfS0_PiS1_fffif --------------------------
	.section	.text._Z12IMGVF_kernelPPfS0_PiS1_fffif,"ax",@progbits
	.align	128
.text._Z12IMGVF_kernelPPfS0_PiS1_fffif:
        .type           _Z12IMGVF_kernelPPfS0_PiS1_fffif,@function
        .size           _Z12IMGVF_kernelPPfS0_PiS1_fffif,(.L_x_97 - _Z12IMGVF_kernelPPfS0_PiS1_fffif)
        .other          _Z12IMGVF_kernelPPfS0_PiS1_fffif,@"STO_CUDA_ENTRY STV_DEFAULT"
_Z12IMGVF_kernelPPfS0_PiS1_fffif:
[----:B------:R-:W-:Y:S01]  /*0000*/  LDC R1, c[0x0][0x37c] ;  /* 0x0000df00ff017b82 */ /* 0x000fe20000000800 */
[----:B------:R-:W0:Y:S07]  /*0010*/  S2R R7, SR_CTAID.X ;  /* 0x0000000000077919 */ /* 0x000e2e0000002500 */
[----:B------:R-:W0:Y:S01]  /*0020*/  LDC.64 R2, c[0x0][0x390] ;  /* 0x0000e400ff027b82 */ /* 0x000e220000000a00 */
[----:B------:R-:W1:Y:S07]  /*0030*/  LDCU.64 UR16, c[0x0][0x358] ;  /* 0x00006b00ff1077ac */ /* 0x000e6e0008000a00 */
[----:B------:R-:W2:Y:S08]  /*0040*/  LDC.64 R4, c[0x0][0x398] ;  /* 0x0000e600ff047b82 */ /* 0x000eb00000000a00 */
[----:B------:R-:W3:Y:S08]  /*0050*/  LDC.64 R26, c[0x0][0x380] ;  /* 0x0000e000ff1a7b82 */ /* 0x000ef00000000a00 */
[----:B------:R-:W4:Y:S01]  /*0060*/  LDC.64 R28, c[0x0][0x388] ;  /* 0x0000e200ff1c7b82 */ /* 0x000f220000000a00 */
[----:B0-----:R-:W-:-:S04]  /*0070*/  IMAD.WIDE R2, R7, 0x4, R2 ;  /* 0x0000000407027825 */ /* 0x001fc800078e0202 */
[C---:B--2---:R-:W-:Y:S02]  /*0080*/  IMAD.WIDE R4, R7.reuse, 0x4, R4 ;  /* 0x0000000407047825 */ /* 0x044fe400078e0204 */
[----:B-1----:R-:W2:Y:S04]  /*0090*/  LDG.E R2, desc[UR16][R2.64] ;  /* 0x0000001002027981 */ /* 0x002ea8000c1e1900 */
[----:B------:R-:W2:Y:S01]  /*00a0*/  LDG.E R4, desc[UR16][R4.64] ;  /* 0x0000001004047981 */ /* 0x000ea2000c1e1900 */
[----:B---3--:R-:W-:-:S04]  /*00b0*/  IMAD.WIDE R26, R7, 0x8, R26 ;  /* 0x00000008071a7825 */ /* 0x008fc800078e021a */
[----:B----4-:R-:W-:Y:S02]  /*00c0*/  IMAD.WIDE R28, R7, 0x8, R28 ;  /* 0x00000008071c7825 */ /* 0x010fe400078e021c */
[----:B------:R-:W5:Y:S04]  /*00d0*/  LDG.E.64 R26, desc[UR16][R26.64] ;  /* 0x000000101a1a7981 */ /* 0x000f68000c1e1b00 */
[----:B------:R-:W5:Y:S01]  /*00e0*/  LDG.E.64 R28, desc[UR16][R28.64] ;  /* 0x000000101c1c7981 */ /* 0x000f62000c1e1b00 */
[----:B--2---:R-:W-:Y:S02]  /*00f0*/  R2UR UR13, R2 ;  /* 0x00000000020d72ca */ /* 0x004fe400000e0000 */
[----:B------:R-:W-:-:S13]  /*0100*/  R2UR UR14, R4 ;  /* 0x00000000040e72ca */ /* 0x000fda00000e0000 */
[----:B------:R-:W-:-:S04]  /*0110*/  UIMAD UR15, UR13, UR14, URZ ;  /* 0x0000000e0d0f72a4 */ /* 0x000fc8000f8e02ff */
[----:B------:R-:W-:-:S04]  /*0120*/  UIADD3 UR5, UPT, UPT, UR15, 0x13f, URZ ;  /* 0x0000013f0f057890 */ /* 0x000fc8000fffe0ff */
[----:B------:R-:W-:Y:S02]  /*0130*/  UISETP.GE.AND UP0, UPT, UR5, URZ, UPT ;  /* 0x000000ff0500728c */ /* 0x000fe4000bf06270 */
[----:B------:R-:W-:-:S04]  /*0140*/  MOV R0, UR5 ;  /* 0x0000000500007c02 */ /* 0x000fc80008000f00 */
[----:B------:R-:W-:-:S04]  /*0150*/  IABS R0, R0 ;  /* 0x0000000000007213 */ /* 0x000fc80000000000 */
[----:B------:R-:W-:-:S13]  /*0160*/  R2UR UR4, R0 ;  /* 0x00000000000472ca */ /* 0x000fda00000e0000 */
[----:B------:R-:W-:-:S04]  /*0170*/  UIMAD.WIDE.U32 UR4, UR4, -0x33333333, URZ ;  /* 0xcccccccd040478a5 */ /* 0x000fc8000f8e00ff */
[----:B------:R-:W-:-:S04]  /*0180*/  USHF.R.S32.HI UR5, URZ, 0x8, UR5 ;  /* 0x00000008ff057899 */ /* 0x000fc80008011405 */
[----:B------:R-:W-:-:S04]  /*0190*/  @!UP0 UIADD3 UR5, UPT, UPT, -UR5, URZ, URZ ;  /* 0x000000ff05058290 */ /* 0x000fc8000fffe1ff */
[----:B------:R-:W-:-:S09]  /*01a0*/  UISETP.GT.AND UP0, UPT, UR5, URZ, UPT ;  /* 0x000000ff0500728c */ /* 0x000fd2000bf04270 */
[----:B------:R-:W-:Y:S05]  /*01b0*/  BRA.U !UP0, `(.L_x_0) ;  /* 0x00000005086c7547 */ /* 0x000fea000b800000 */
[----:B------:R-:W-:Y:S01]  /*01c0*/  IABS R4, UR14 ;  /* 0x0000000e00047c13 */ /* 0x000fe20008000000 */
[----:B------:R-:W0:Y:S01]  /*01d0*/  S2R R7, SR_CgaCtaId ;  /* 0x0000000000077919 */ /* 0x000e220000008800 */
[----:B------:R-:W-:Y:S01]  /*01e0*/  MOV R2, 0x400 ;  /* 0x0000040000027802 */ /* 0x000fe20000000f00 */
[----:B------:R-:W-:Y:S01]  /*01f0*/  IMAD.U32 R11, RZ, RZ, UR5 ;  /* 0x00000005ff0b7e24 */ /* 0x000fe2000f8e00ff */
[----:B------:R-:W1:Y:S01]  /*0200*/  I2F.RP R5, R4 ;  /* 0x0000000400057306 */ /* 0x000e620000209400 */
[----:B------:R-:W2:Y:S01]  /*0210*/  S2R R0, SR_TID.X ;  /* 0x0000000000007919 */ /* 0x000ea20000002100 */
[----:B------:R-:W-:Y:S01]  /*0220*/  BSSY.RECONVERGENT B0, `(.L_x_1) ;  /* 0x000003d000007945 */ /* 0x000fe20003800200 */
[----:B------:R-:W-:Y:S01]  /*0230*/  IMAD.MOV.U32 R15, RZ, RZ, RZ ;  /* 0x000000ffff0f7224 */ /* 0x000fe200078e00ff */
[----:B------:R-:W3:Y:S04]  /*0240*/  S2R R6, SR_SWINHI ;  /* 0x0000000000067919 */ /* 0x000ee80000002f00 */
[----:B-1----:R-:W1:Y:S02]  /*0250*/  MUFU.RCP R5, R5 ;  /* 0x0000000500057308 */ /* 0x002e640000001000 */
[----:B-1----:R-:W-:Y:S01]  /*0260*/  VIADD R3, R5, 0xffffffe ;  /* 0x0ffffffe05037836 */ /* 0x002fe20000000000 */
[----:B0-----:R-:W-:Y:S01]  /*0270*/  LEA R5, R7, R2, 0x18 ;  /* 0x0000000207057211 */ /* 0x001fe200078ec0ff */
[----:B------:R-:W-:-:S02]  /*0280*/  HFMA2 R2, -RZ, RZ, 0, 0 ;  /* 0x00000000ff027431 */ /* 0x000fc400000001ff */
[----:B--2---:R-:W-:Y:S01]  /*0290*/  IMAD R12, R11, 0x140, R0 ;  /* 0x000001400b0c7824 */ /* 0x004fe200078e0200 */
[----:B------:R-:W-:Y:S01]  /*02a0*/  MOV R13, R0 ;  /* 0x00000000000d7202 */ /* 0x000fe20000000f00 */
[----:B------:R-:W0:Y:S02]  /*02b0*/  F2I.FTZ.U32.TRUNC.NTZ R3, R3 ;  /* 0x0000000300037305 */ /* 0x000e24000021f000 */
[----:B0-----:R-:W-:-:S05]  /*02c0*/  IADD3 R9, PT, PT, RZ, -R3, RZ ;  /* 0x80000003ff097210 */ /* 0x001fca0007ffe0ff */
[----:B------:R-:W-:-:S04]  /*02d0*/  IMAD R9, R9, R4, RZ ;  /* 0x0000000409097224 */ /* 0x000fc800078e02ff */
[----:B------:R-:W-:Y:S01]  /*02e0*/  IMAD.HI.U32 R10, R3, R9, R2 ;  /* 0x00000009030a7227 */ /* 0x000fe200078e0002 */
[----:B------:R-:W-:Y:S02]  /*02f0*/  MOV R2, R5 ;  /* 0x0000000500027202 */ /* 0x000fe40000000f00 */
[----:B---3--:R-:W-:-:S07]  /*0300*/  MOV R3, R6 ;  /* 0x0000000600037202 */ /* 0x008fce0000000f00 */
.L_x_4:
[----:B------:R-:W-:Y:S01]  /*0310*/  IABS R5, UR14 ;  /* 0x0000000e00057c13 */ /* 0x000fe20008000000 */
[----:B------:R-:W-:Y:S01]  /*0320*/  BSSY.RECONVERGENT B1, `(.L_x_2) ;  /* 0x0000028000017945 */ /* 0x000fe20003800200 */
[----:B0-----:R-:W-:Y:S02]  /*0330*/  IABS R7, R13 ;  /* 0x0000000d00077213 */ /* 0x001fe40000000000 */
[----:B------:R-:W-:Y:S01]  /*0340*/  IABS R14, UR14 ;  /* 0x0000000e000e7c13 */ /* 0x000fe20008000000 */
[----:B------:R-:W-:Y:S01]  /*0350*/  IMAD.MOV R5, RZ, RZ, -R5 ;  /* 0x000000ffff057224 */ /* 0x000fe200078e0a05 */
[----:B------:R-:W-:Y:S01]  /*0360*/  LOP3.LUT R8, R13, UR14, RZ, 0x3c, !PT ;  /* 0x0000000e0d087c12 */ /* 0x000fe2000f8e3cff */
[----:B------:R-:W-:Y:S01]  /*0370*/  IMAD.HI.U32 R6, R10, R7, RZ ;  /* 0x000000070a067227 */ /* 0x000fe200078e00ff */
[----:B------:R-:W-:Y:S02]  /*0380*/  LOP3.LUT R17, RZ, UR14, RZ, 0x33, !PT ;  /* 0x0000000eff117c12 */ /* 0x000fe4000f8e33ff */
[----:B------:R-:W-:Y:S01]  /*0390*/  ISETP.GE.AND P2, PT, R8, RZ, PT ;  /* 0x000000ff0800720c */ /* 0x000fe20003f46270 */
[----:B------:R-:W-:-:S05]  /*03a0*/  IMAD R7, R6, R5, R7 ;  /* 0x0000000506077224 */ /* 0x000fca00078e0207 */
[----:B------:R-:W-:-:S13]  /*03b0*/  ISETP.GT.U32.AND P1, PT, R4, R7, PT ;  /* 0x000000070400720c */ /* 0x000fda0003f24070 */
[----:B------:R-:W-:Y:S01]  /*03c0*/  @!P1 IADD3 R7, PT, PT, R7, -R14, RZ ;  /* 0x8000000e07079210 */ /* 0x000fe20007ffe0ff */
[----:B------:R-:W-:-:S03]  /*03d0*/  @!P1 VIADD R6, R6, 0x1 ;  /* 0x0000000106069836 */ /* 0x000fc60000000000 */
[----:B------:R-:W-:-:S13]  /*03e0*/  ISETP.GE.U32.AND P0, PT, R7, R4, PT ;  /* 0x000000040700720c */ /* 0x000fda0003f06070 */
[----:B------:R-:W-:Y:S02]  /*03f0*/  @P0 IADD3 R6, PT, PT, R6, 0x1, RZ ;  /* 0x0000000106060810 */ /* 0x000fe40007ffe0ff */
[----:B------:R-:W-:-:S03]  /*0400*/  ISETP.NE.AND P0, PT, RZ, UR14, PT ;  /* 0x0000000eff007c0c */ /* 0x000fc6000bf05270 */
[----:B------:R-:W-:-:S05]  /*0410*/  @!P2 IMAD.MOV R6, RZ, RZ, -R6 ;  /* 0x000000ffff06a224 */ /* 0x000fca00078e0a06 */
[----:B------:R-:W-:-:S04]  /*0420*/  SEL R8, R17, R6, !P0 ;  /* 0x0000000611087207 */ /* 0x000fc80004000000 */
[----:B------:R-:W-:-:S13]  /*0430*/  ISETP.GE.AND P1, PT, R8, UR13, PT ;  /* 0x0000000d08007c0c */ /* 0x000fda000bf26270 */
[----:B------:R-:W-:Y:S05]  /*0440*/  @P1 BRA `(.L_x_3) ;  /* 0x0000000000541947 */ /* 0x000fea0003800000 */
[----:B------:R-:W-:Y:S01]  /*0450*/  ISETP.GE.AND P2, PT, R13, RZ, PT ;  /* 0x000000ff0d00720c */ /* 0x000fe20003f46270 */
[----:B------:R-:W-:Y:S01]  /*0460*/  IMAD.IADD R6, R7, 0x1, -R14 ;  /* 0x0000000107067824 */ /* 0x000fe200078e0a0e */
[----:B------:R-:W-:Y:S01]  /*0470*/  MOV R4, R14 ;  /* 0x0000000e00047202 */ /* 0x000fe20000000f00 */
[----:B------:R-:W-:-:S03]  /*0480*/  IMAD R9, R8, UR14, RZ ;  /* 0x0000000e08097c24 */ /* 0x000fc6000f8e02ff */
[----:B------:R-:W-:-:S04]  /*0490*/  ISETP.GT.U32.AND P1, PT, R4, R7, PT ;  /* 0x000000070400720c */ /* 0x000fc80003f24070 */
[----:B------:R-:W-:-:S04]  /*04a0*/  SEL R6, R6, R7, !P1 ;  /* 0x0000000706067207 */ /* 0x000fc80004800000 */
[----:B------:R-:W-:-:S04]  /*04b0*/  @!P2 IADD3 R6, PT, PT, -R6, RZ, RZ ;  /* 0x000000ff0606a210 */ /* 0x000fc80007ffe1ff */
[----:B------:R-:W-:-:S05]  /*04c0*/  SEL R6, R17, R6, !P0 ;  /* 0x0000000611067207 */ /* 0x000fca0004000000 */
[----:B------:R-:W-:-:S04]  /*04d0*/  IMAD.IADD R9, R9, 0x1, R6 ;  /* 0x0000000109097824 */ /* 0x000fc800078e0206 */
[----:B-----5:R-:W-:-:S06]  /*04e0*/  IMAD.WIDE R6, R9, 0x4, R26 ;  /* 0x0000000409067825 */ /* 0x020fcc00078e021a */
[----:B------:R-:W2:Y:S01]  /*04f0*/  LD.E R7, desc[UR16][R6.64] ;  /* 0x0000001006077980 */ /* 0x000ea2000c101900 */
[----:B------:R-:W0:Y:S01]  /*0500*/  I2F.RP R16, R14 ;  /* 0x0000000e00107306 */ /* 0x000e220000209400 */
[----:B------:R-:W-:-:S04]  /*0510*/  IMAD.WIDE R8, R9, 0x4, R2 ;  /* 0x0000000409087825 */ /* 0x000fc800078e0202 */
[----:B------:R-:W-:-:S03]  /*0520*/  HFMA2 R10, -RZ, RZ, 0, 0 ;  /* 0x00000000ff0a7431 */ /* 0x000fc600000001ff */
[----:B0-----:R-:W0:Y:S02]  /*0530*/  MUFU.RCP R16, R16 ;  /* 0x0000001000107308 */ /* 0x001e240000001000 */
[----:B0-----:R-:W-:-:S06]  /*0540*/  IADD3 R11, PT, PT, R16, 0xffffffe, RZ ;  /* 0x0ffffffe100b7810 */ /* 0x001fcc0007ffe0ff */
[----:B------:R-:W0:Y:S02]  /*0550*/  F2I.FTZ.U32.TRUNC.NTZ R11, R11 ;  /* 0x0000000b000b7305 */ /* 0x000e24000021f000 */
[----:B0-----:R-:W-:-:S04]  /*0560*/  IMAD.MOV R19, RZ, RZ, -R11 ;  /* 0x000000ffff137224 */ /* 0x001fc800078e0a0b */
[----:B------:R-:W-:-:S04]  /*0570*/  IMAD R19, R19, R14, RZ ;  /* 0x0000000e13137224 */ /* 0x000fc800078e02ff */
[----:B------:R-:W-:Y:S01]  /*0580*/  IMAD.HI.U32 R10, R11, R19, R10 ;  /* 0x000000130b0a7227 */ /* 0x000fe200078e000a */
[----:B--2---:R0:W-:Y:S06]  /*0590*/  ST.E desc[UR16][R8.64], R7 ;  /* 0x0000000708007985 */ /* 0x0041ec000c101910 */
.L_x_3:
[----:B------:R-:W-:Y:S05]  /*05a0*/  BSYNC.RECONVERGENT B1 ;  /* 0x0000000000017941 */ /* 0x000fea0003800200 */
.L_x_2:
[----:B------:R-:W-:Y:S01]  /*05b0*/  VIADD R13, R13, 0x140 ;  /* 0x000001400d0d7836 */ /* 0x000fe20000000000 */
[----:B------:R-:W-:-:S04]  /*05c0*/  IADD3 R15, PT, PT, R15, 0x1, RZ ;  /* 0x000000010f0f7810 */ /* 0x000fc80007ffe0ff */
[----:B------:R-:W-:-:S13]  /*05d0*/  ISETP.NE.AND P1, PT, R13, R12, PT ;  /* 0x0000000c0d00720c */ /* 0x000fda0003f25270 */
[----:B------:R-:W-:Y:S05]  /*05e0*/  @P1 BRA `(.L_x_4) ;  /* 0xfffffffc00481947 */ /* 0x000fea000383ffff */
[----:B------:R-:W-:Y:S05]  /*05f0*/  BSYNC.RECONVERGENT B0 ;  /* 0x0000000000007941 */ /* 0x000fea0003800200 */
.L_x_1:
[----:B------:R-:W1:Y:S01]  /*0600*/  I2F.RP R4, R14 ;  /* 0x0000000e00047306 */ /* 0x000e620000209400 */
[----:B------:R-:W-:Y:S01]  /*0610*/  IMAD R0, R15, 0x140, R0 ;  /* 0x000001400f007824 */ /* 0x000fe200078e0200 */
[----:B------:R-:W-:-:S03]  /*0620*/  MOV R2, RZ ;  /* 0x000000ff00027202 */ /* 0x000fc60000000f00 */
[----:B------:R-:W-:-:S05]  /*0630*/  VIADD R0, R0, 0xfffffec0 ;  /* 0xfffffec000007836 */ /* 0x000fca0000000000 */
[----:B0-----:R-:W-:Y:S02]  /*0640*/  IABS R8, R0 ;  /* 0x0000000000087213 */ /* 0x001fe40000000000 */
[----:B------:R-:W-:Y:S01]  /*0650*/  LOP3.LUT R0, R0, UR14, RZ, 0x3c, !PT ;  /* 0x0000000e00007c12 */ /* 0x000fe2000f8e3cff */
[----:B-1----:R-:W0:Y:S03]  /*0660*/  MUFU.RCP R4, R4 ;  /* 0x0000000400047308 */ /* 0x002e260000001000 */
[----:B------:R-:W-:Y:S01]  /*0670*/  ISETP.GE.AND P3, PT, R0, RZ, PT ;  /* 0x000000ff0000720c */ /* 0x000fe20003f66270 */
[----:B0-----:R-:W-:-:S04]  /*0680*/  VIADD R6, R4, 0xffffffe ;  /* 0x0ffffffe04067836 */ /* 0x001fc80000000000 */
[----:B------:R-:W0:Y:S02]  /*0690*/  F2I.FTZ.U32.TRUNC.NTZ R3, R6 ;  /* 0x0000000600037305 */ /* 0x000e24000021f000 */
[----:B0-----:R-:W-:-:S05]  /*06a0*/  IADD3 R7, PT, PT, RZ, -R3, RZ ;  /* 0x80000003ff077210 */ /* 0x001fca0007ffe0ff */
[----:B------:R-:W-:-:S04]  /*06b0*/  IMAD R7, R7, R14, RZ ;  /* 0x0000000e07077224 */ /* 0x000fc800078e02ff */
[----:B------:R-:W-:-:S04]  /*06c0*/  IMAD.HI.U32 R2, R3, R7, R2 ;  /* 0x0000000703027227 */ /* 0x000fc800078e0002 */
[----:B------:R-:W-:-:S04]  /*06d0*/  IMAD.MOV.U32 R3, RZ, RZ, R8 ;  /* 0x000000ffff037224 */ /* 0x000fc800078e0008 */
[----:B------:R-:W-:-:S04]  /*06e0*/  IMAD.HI.U32 R2, R2, R3, RZ ;  /* 0x0000000302027227 */ /* 0x000fc800078e00ff */
[----:B------:R-:W-:-:S05]  /*06f0*/  IMAD R5, R2, R5, R3 ;  /* 0x0000000502057224 */ /* 0x000fca00078e0203 */
[----:B------:R-:W-:-:S13]  /*0700*/  ISETP.GT.U32.AND P2, PT, R14, R5, PT ;  /* 0x000000050e00720c */ /* 0x000fda0003f44070 */
[----:B------:R-:W-:Y:S01]  /*0710*/  @!P2 IADD3 R5, PT, PT, R5, -R14, RZ ;  /* 0x8000000e0505a210 */ /* 0x000fe20007ffe0ff */
[----:B------:R-:W-:-:S03]  /*0720*/  @!P2 VIADD R2, R2, 0x1 ;  /* 0x000000010202a836 */ /* 0x000fc60000000000 */
[----:B------:R-:W-:-:S13]  /*0730*/  ISETP.GE.U32.AND P1, PT, R5, R14, PT ;  /* 0x0000000e0500720c */ /* 0x000fda0003f26070 */
[----:B------:R-:W-:-:S05]  /*0740*/  @P1 IADD3 R2, PT, PT, R2, 0x1, RZ ;  /* 0x0000000102021810 */ /* 0x000fca0007ffe0ff */
[----:B------:R-:W-:-:S05]  /*0750*/  @!P3 IMAD.MOV R2, RZ, RZ, -R2 ;  /* 0x000000ffff02b224 */ /* 0x000fca00078e0a02 */
[----:B------:R-:W-:-:S07]  /*0760*/  SEL R7, R17, R2, !P0 ;  /* 0x0000000211077207 */ /* 0x000fce0004000000 */
.L_x_0:
[----:B------:R-:W0:Y:S01]  /*0770*/  S2R R2, SR_TID.X ;  /* 0x0000000000027919 */ /* 0x000e220000002100 */
[----:B------:R-:W1:Y:S01]  /*0780*/  S2UR UR7, SR_CgaCtaId ;  /* 0x00000000000779c3 */ /* 0x000e620000008800 */
[----:B------:R-:W-:Y:S01]  /*0790*/  UMOV UR4, 0x400 ;  /* 0x0000040000047882 */ /* 0x000fe20000000000 */
[----:B------:R-:W2:Y:S06]  /*07a0*/  LDCU UR6, c[0x0][0x3ac] ;  /* 0x00007580ff0677ac */ /* 0x000eac0008000800 */
[----:B------:R-:W3:Y:S01]  /*07b0*/  S2UR UR11, SR_SWINHI ;  /* 0x00000000000b79c3 */ /* 0x000ee20000002f00 */
[----:B-1----:R-:W-:-:S07]  /*07c0*/  ULEA UR8, UR7, UR4, 0x18 ;  /* 0x0000000407087291 */ /* 0x002fce000f8ec0ff */
[----:B------:R-:W-:Y:S01]  /*07d0*/  BAR.SYNC.DEFER_BLOCKING 0x0 ;  /* 0x0000000000007b1d */ /* 0x000fe20000010000 */
[----:B0-----:R-:W-:-:S13]  /*07e0*/  ISETP.NE.U32.AND P0, PT, R2, RZ, PT ;  /* 0x000000ff0200720c */ /* 0x001fda0003f05070 */
[----:B------:R-:W-:Y:S01]  /*07f0*/  @!P0 STS [UR8+0x38e4], RZ ;  /* 0x0038e4ffff008988 */ /* 0x000fe20008000808 */
[----:B------:R-:W-:Y:S01]  /*0800*/  BAR.SYNC.DEFER_BLOCKING 0x0 ;  /* 0x0000000000007b1d */ /* 0x000fe20000010000 */
[----:B--2---:R-:W-:-:S05]  /*0810*/  ISETP.LT.AND P0, PT, RZ, UR6, PT ;  /* 0x00000006ff007c0c */ /* 0x004fca000bf01270 */
[----:B------:R-:W0:Y:S01]  /*0820*/  LDS R0, [UR8+0x38e4] ;  /* 0x0038e408ff007984 */ /* 0x000e220008000800 */
[----:B------:R-:W-:Y:S01]  /*0830*/  UMOV UR8, UR8 ;  /* 0x0000000800087c82 */ /* 0x000fe20008000000 */
[----:B---3--:R-:W-:Y:S01]  /*0840*/  UMOV UR9, UR11 ;  /* 0x0000000b00097c82 */ /* 0x008fe20008000000 */
[----:B0-----:R-:W-:-:S13]  /*0850*/  ISETP.NE.OR P0, PT, R0, RZ, !P0 ;  /* 0x000000ff0000720c */ /* 0x001fda0004705670 */
[----:B------:R-:W-:Y:S05]  /*0860*/  @P0 BRA `(.L_x_5) ;  /* 0x0000002800d80947 */ /* 0x000fea0003800000 */
[----:B------:R-:W-:Y:S01]  /*0870*/  IABS R9, UR14 ;  /* 0x0000000e00097c13 */ /* 0x000fe20008000000 */
[----:B------:R-:W-:Y:S02]  /*0880*/  UISETP.NE.AND UP1, UPT, UR14, URZ, UPT ;  /* 0x000000ff0e00728c */ /* 0x000fe4000bf25270 */
[----:B------:R-:W-:Y:S01]  /*0890*/  IABS R8, UR14 ;  /* 0x0000000e00087c13 */ /* 0x000fe20008000000 */
[----:B------:R-:W-:Y:S01]  /*08a0*/  ULOP3.LUT UR10, URZ, UR14, URZ, 0x33, !UPT ;  /* 0x0000000eff0a7292 */ /* 0x000fe2000f8e33ff */
[----:B------:R-:W0:Y:S01]  /*08b0*/  I2F.RP R0, R9 ;  /* 0x0000000900007306 */ /* 0x000e220000209400 */
[C---:B------:R-:W-:Y:S01]  /*08c0*/  ISETP.GE.AND P1, PT, R2.reuse, RZ, PT ;  /* 0x000000ff0200720c */ /* 0x040fe20003f26270 */
[----:B------:R-:W-:Y:S01]  /*08d0*/  UIADD3 UR4, UPT, UPT, UR4, 0x33e4, URZ ;  /* 0x000033e404047890 */ /* 0x000fe2000fffe0ff */
[----:B------:R-:W-:Y:S02]  /*08e0*/  MOV R31, 0x4 ;  /* 0x00000004001f7802 */ /* 0x000fe40000000f00 */
[C---:B------:R-:W-:Y:S01]  /*08f0*/  ISETP.GT.AND P6, PT, R2.reuse, 0xff, PT ;  /* 0x000000ff0200780c */ /* 0x040fe20003fc4270 */
[----:B------:R-:W-:Y:S01]  /*0900*/  ULEA UR4, UR7, UR4, 0x18 ;  /* 0x0000000407047291 */ /* 0x000fe2000f8ec0ff */
[----:B------:R-:W-:Y:S01]  /*0910*/  ISETP.NE.AND P5, PT, R2, RZ, PT ;  /* 0x000000ff0200720c */ /* 0x000fe20003fa5270 */
[----:B0-----:R-:W0:Y:S02]  /*0920*/  MUFU.RCP R0, R0 ;  /* 0x0000000000007308 */ /* 0x001e240000001000 */
[----:B0-----:R-:W-:-:S06]  /*0930*/  IADD3 R4, PT, PT, R0, 0xffffffe, RZ ;  /* 0x0ffffffe00047810 */ /* 0x001fcc0007ffe0ff */
[----:B------:R0:W1:Y:S02]  /*0940*/  F2I.FTZ.U32.TRUNC.NTZ R5, R4 ;  /* 0x0000000400057305 */ /* 0x000064000021f000 */
[----:B0-----:R-:W-:Y:S02]  /*0950*/  HFMA2 R4, -RZ, RZ, 0, 0 ;  /* 0x00000000ff047431 */ /* 0x001fe400000001ff */
[----:B-1----:R-:W-:-:S04]  /*0960*/  IMAD.MOV R6, RZ, RZ, -R5 ;  /* 0x000000ffff067224 */ /* 0x002fc800078e0a05 */
[----:B------:R-:W-:-:S04]  /*0970*/  IMAD R3, R6, R9, RZ ;  /* 0x0000000906037224 */ /* 0x000fc800078e02ff */
[----:B------:R-:W-:Y:S01]  /*0980*/  IMAD.HI.U32 R6, R5, R3, R4 ;  /* 0x0000000305067227 */ /* 0x000fe200078e0004 */
[----:B------:R-:W-:-:S03]  /*0990*/  IABS R3, R2 ;  /* 0x0000000200037213 */ /* 0x000fc60000000000 */
[----:B------:R-:W-:Y:S02]  /*09a0*/  IMAD.MOV R5, RZ, RZ, -R8 ;  /* 0x000000ffff057224 */ /* 0x000fe400078e0a08 */
[----:B------:R-:W-:-:S04]  /*09b0*/  IMAD.HI.U32 R0, R6, 0x140, RZ ;  /* 0x0000014006007827 */ /* 0x000fc800078e00ff */
[----:B------:R-:W-:-:S05]  /*09c0*/  IMAD R0, R0, R5, 0x140 ;  /* 0x0000014000007424 */ /* 0x000fca00078e0205 */
[----:B------:R-:W-:Y:S01]  /*09d0*/  R2UR UR6, R0 ;  /* 0x00000000000672ca */ /* 0x000fe200000e0000 */
[----:B------:R-:W-:-:S04]  /*09e0*/  IMAD.HI.U32 R0, R6, R3, RZ ;  /* 0x0000000306007227 */ /* 0x000fc800078e00ff */
[----:B------:R-:W-:-:S08]  /*09f0*/  IMAD R0, R0, R5, R3 ;  /* 0x0000000500007224 */ /* 0x000fd000078e0203 */
[----:B------:R-:W-:-:S13]  /*0a00*/  ISETP.GT.U32.AND P0, PT, R9, UR6, PT ;  /* 0x0000000609007c0c */ /* 0x000fda000bf04070 */
[----:B------:R-:W-:-:S04]  /*0a10*/  @!P0 IADD3 R4, PT, PT, -R9, UR6, RZ ;  /* 0x0000000609048c10 */ /* 0x000fc8000fffe1ff */
[----:B------:R-:W-:Y:S02]  /*0a20*/  @!P0 R2UR UR6, R4 ;  /* 0x00000000040682ca */ /* 0x000fe400000e0000 */
[----:B------:R-:W-:-:S11]  /*0a30*/  ISETP.GT.U32.AND P0, PT, R9, R0, PT ;  /* 0x000000000900720c */ /* 0x000fd60003f04070 */
[----:B------:R-:W-:Y:S02]  /*0a40*/  ISETP.GT.U32.AND P2, PT, R9, UR6, PT ;  /* 0x0000000609007c0c */ /* 0x000fe4000bf44070 */
[----:B------:R-:W-:-:S04]  /*0a50*/  @!P0 IADD3 R0, PT, PT, R0, -R9, RZ ;  /* 0x8000000900008210 */ /* 0x000fc80007ffe0ff */
[----:B------:R-:W-:-:S07]  /*0a60*/  ISETP.GT.U32.AND P0, PT, R9, R0, PT ;  /* 0x000000000900720c */ /* 0x000fce0003f04070 */
[----:B------:R-:W-:-:S04]  /*0a70*/  @!P2 IADD3 R3, PT, PT, -R9, UR6, RZ ;  /* 0x000000060903ac10 */ /* 0x000fc8000fffe1ff */
[----:B------:R-:W-:Y:S02]  /*0a80*/  @!P2 R2UR UR6, R3 ;  /* 0x000000000306a2ca */ /* 0x000fe400000e0000 */
[----:B------:R-:W-:Y:S01]  /*0a90*/  @!P0 IMAD.IADD R0, R0, 0x1, -R9 ;  /* 0x0000000100008824 */ /* 0x000fe200078e0a09 */
[----:B------:R-:W-:Y:S02]  /*0aa0*/  PLOP3.LUT P0, PT, PT, PT, UP1, 0x80, 0x8 ;  /* 0x000000000008781c */ /* 0x000fe40003f0f018 */
[----:B------:R-:W-:Y:S01]  /*0ab0*/  MOV R3, UR10 ;  /* 0x0000000a00037c02 */ /* 0x000fe20008000f00 */
[----:B------:R-:W-:-:S05]  /*0ac0*/  @!P1 IMAD.MOV R0, RZ, RZ, -R0 ;  /* 0x000000ffff009224 */ /* 0x000fca00078e0a00 */
[----:B------:R-:W-:Y:S02]  /*0ad0*/  SEL R3, R3, R0, !P0 ;  /* 0x0000000003037207 */ /* 0x000fe40004000000 */
[----:B------:R-:W-:-:S03]  /*0ae0*/  USEL UR10, UR10, UR6, !UP1 ;  /* 0x000000060a0a7287 */ /* 0x000fc6000c800000 */
[----:B------:R-:W-:Y:S01]  /*0af0*/  UMOV UR6, UR4 ;  /* 0x0000000400067c82 */ /* 0x000fe20008000000 */
[----:B------:R-:W-:Y:S01]  /*0b00*/  UMOV UR7, UR11 ;  /* 0x0000000b00077c82 */ /* 0x000fe20008000000 */
[----:B------:R-:W-:Y:S01]  /*0b10*/  UMOV UR4, URZ ;  /* 0x000000ff00047c82 */ /* 0x000fe20008000000 */
[----:B------:R-:W-:-:S04]  /*0b20*/  IMAD.WIDE R30, R2, R31, UR6 ;  /* 0x00000006021e7e25 */ /* 0x000fc8000f8e021f */
[----:B------:R-:W-:-:S07]  /*0b30*/  VIADD R3, R3, -UR10 ;  /* 0x8000000a03037c36 */ /* 0x000fce0008000000 */
.L_x_73:
[----:B--2-4-:R-:W-:Y:S05]  /*0b40*/  BRA.U !UP0, `(.L_x_6) ;  /* 0x0000002508247547 */ /* 0x014fea000b800000 */
[----:B------:R-:W-:Y:S02]  /*0b50*/  I2FP.F32.S32 R0, UR14 ;  /* 0x0000000e00007c45 */ /* 0x000fe40008201400 */
[----:B------:R-:W-:Y:S02]  /*0b60*/  MOV R5, R2 ;  /* 0x0000000200057202 */ /* 0x000fe40000000f00 */
[----:B------:R-:W-:-:S04]  /*0b70*/  IADD3 R4, PT, PT, R0, 0x1800000, RZ ;  /* 0x0180000000047810 */ /* 0x000fc80007ffe0ff */
[----:B------:R-:W-:-:S04]  /*0b80*/  LOP3.LUT R4, R4, 0x7f800000, RZ, 0xc0, !PT ;  /* 0x7f80000004047812 */ /* 0x000fc800078ec0ff */
[----:B------:R-:W-:Y:S01]  /*0b90*/  ISETP.GT.U32.AND P0, PT, R4, 0x1ffffff, PT ;  /* 0x01ffffff0400780c */ /* 0x000fe20003f04070 */
[----:B------:R-:W-:-:S12]  /*0ba0*/  IMAD.MOV.U32 R4, RZ, RZ, R3 ;  /* 0x000000ffff047224 */ /* 0x000fd800078e0003 */
[----:B------:R-:W-:Y:S05]  /*0bb0*/  @P0 BRA `(.L_x_7) ;  /* 0x0000000000100947 */ /* 0x000fea0003800000 */
[----:B------:R-:W-:-:S07]  /*0bc0*/  MOV R32, 0xbe0 ;  /* 0x00000be000207802 */ /* 0x000fce0000000f00 */
[----:B-----5:R-:W-:Y:S05]  /*0bd0*/  CALL.REL.NOINC `($__internal_1_$__cuda_sm20_rcp_rn_f32_slowpath) ;  /* 0x0000002c008c7944 */ /* 0x020fea0003c00000 */
[----:B------:R-:W-:Y:S01]  /*0be0*/  IMAD.MOV.U32 R6, RZ, RZ, R45 ;  /* 0x000000ffff067224 */ /* 0x000fe200078e002d */
[----:B------:R-:W-:Y:S06]  /*0bf0*/  BRA `(.L_x_8) ;  /* 0x0000000000107947 */ /* 0x000fec0003800000 */
.L_x_7:
[----:B------:R-:W0:Y:S02]  /*0c00*/  MUFU.RCP R9, R0 ;  /* 0x0000000000097308 */ /* 0x000e240000001000 */
[----:B0-----:R-:W-:-:S04]  /*0c10*/  FFMA R6, R0, R9, -1 ;  /* 0xbf80000000067423 */ /* 0x001fc80000000009 */
[----:B------:R-:W-:-:S04]  /*0c20*/  FADD.FTZ R6, -R6, -RZ ;  /* 0x800000ff06067221 */ /* 0x000fc80000010100 */
[----:B------:R-:W-:-:S07]  /*0c30*/  FFMA R6, R9, R6, R9 ;  /* 0x0000000609067223 */ /* 0x000fce0000000009 */
.L_x_8:
[----:B------:R-:W-:Y:S01]  /*0c40*/  UMOV UR11, 0x140 ;  /* 0x00000140000b7882 */ /* 0x000fe20000000000 */
[----:B------:R-:W-:Y:S01]  /*0c50*/  MOV R9, UR5 ;  /* 0x0000000500097c02 */ /* 0x000fe20008000f00 */
[----:B------:R-:W-:Y:S01]  /*0c60*/  UIMAD UR11, UR5, UR11, -0x140 ;  /* 0xfffffec0050b74a4 */ /* 0x000fe2000f8e020b */
[----:B------:R-:W-:Y:S01]  /*0c70*/  IMAD.MOV.U32 R8, RZ, RZ, RZ ;  /* 0x000000ffff087224 */ /* 0x000fe200078e00ff */
[----:B------:R-:W0:Y:S02]  /*0c80*/  LDCU UR19, c[0x0][0x3a4] ;  /* 0x00007480ff1377ac */ /* 0x000e240008000800 */
[----:B------:R-:W-:Y:S02]  /*0c90*/  IMAD R10, R9, 0x140, R2 ;  /* 0x00000140090a7824 */ /* 0x000fe400078e0202 */
[----:B------:R-:W-:Y:S01]  /*0ca0*/  IADD3 R12, PT, PT, R2, UR11, RZ ;  /* 0x0000000b020c7c10 */ /* 0x000fe2000fffe0ff */
[----:B------:R-:W1:Y:S01]  /*0cb0*/  LDCU UR20, c[0x0][0x3a0] ;  /* 0x00007400ff1477ac */ /* 0x000e620008000800 */
[----:B------:R-:W2:Y:S05]  /*0cc0*/  LDCU UR18, c[0x0][0x3a8] ;  /* 0x00007500ff1277ac */ /* 0x000eaa0008000800 */
.L_x_64:
[----:B------:R-:W-:Y:S01]  /*0cd0*/  I2FP.F32.S32 R9, R5 ;  /* 0x0000000500097245 */ /* 0x000fe20000201400 */
[----:B------:R-:W-:Y:S01]  /*0ce0*/  IMAD.MOV.U32 R11, RZ, RZ, R4 ;  /* 0x000000ffff0b7224 */ /* 0x000fe200078e0004 */
[----:B------:R-:W-:Y:S01]  /*0cf0*/  IADD3 R4, PT, PT, R4, UR10, RZ ;  /* 0x0000000a04047c10 */ /* 0x000fe2000fffe0ff */
[----:B------:R-:W-:Y:S01]  /*0d00*/  BSSY.RECONVERGENT B0, `(.L_x_9) ;  /* 0x0000214000007945 */ /* 0x000fe20003800200 */
[----:B------:R-:W-:Y:S02]  /*0d10*/  IMAD.MOV.U32 R14, RZ, RZ, R7 ;  /* 0x000000ffff0e7224 */ /* 0x000fe400078e0007 */
[----:B------:R-:W-:Y:S01]  /*0d20*/  FMUL R9, R9, R6 ;  /* 0x0000000609097220 */ /* 0x000fe20000400000 */
[----:B------:R-:W-:-:S05]  /*0d30*/  ISETP.LT.AND P1, PT, R4, UR14, PT ;  /* 0x0000000e04007c0c */ /* 0x000fca000bf21270 */
[----:B------:R-:W3:Y:S08]  /*0d40*/  F2I.TRUNC.NTZ R9, R9 ;  /* 0x0000000900097305 */ /* 0x000ef0000020f100 */
[----:B------:R-:W-:Y:S02]  /*0d50*/  @!P1 IADD3 R4, PT, PT, R4, -UR14, RZ ;  /* 0x8000000e04049c10 */ /* 0x000fe4000fffe0ff */
[----:B---3--:R-:W-:Y:S01]  /*0d60*/  ISETP.GE.AND P0, PT, R9, UR13, PT ;  /* 0x0000000d09007c0c */ /* 0x008fe2000bf06270 */
[----:B------:R-:W-:-:S12]  /*0d70*/  IMAD.MOV.U32 R7, RZ, RZ, R9 ;  /* 0x000000ffff077224 */ /* 0x000fd800078e0009 */
[----:B012---:R-:W-:Y:S05]  /*0d80*/  @P0 BRA `(.L_x_10) ;  /* 0x0000002000240947 */ /* 0x007fea0003800000 */
[----:B------:R-:W-:Y:S02]  /*0d90*/  HFMA2 R20, -RZ, RZ, 0, 2.384185791015625e-07 ;  /* 0x00000004ff147431 */ /* 0x000fe400000001ff */
[----:B------:R-:W-:-:S04]  /*0da0*/  IMAD R35, R9, UR14, RZ ;  /* 0x0000000e09237c24 */ /* 0x000fc8000f8e02ff */
[----:B------:R-:W-:-:S04]  /*0db0*/  IMAD.IADD R13, R4, 0x1, R35 ;  /* 0x00000001040d7824 */ /* 0x000fc800078e0223 */
[----:B------:R-:W-:-:S05]  /*0dc0*/  IMAD.WIDE R20, R13, R20, UR8 ;  /* 0x000000080d147e25 */ /* 0x000fca000f8e0214 */
[----:B------:R3:W5:Y:S01]  /*0dd0*/  LD.E R15, desc[UR16][R20.64] ;  /* 0x00000010140f7980 */ /* 0x000762000c101900 */
[----:B--2---:R-:W2:Y:S01]  /*0de0*/  F2F.F64.F32 R16, UR18 ;  /* 0x0000001200107d10 */ /* 0x004ea20008201800 */
[C---:B------:R-:W-:Y:S01]  /*0df0*/  ISETP.NE.AND P1, PT, R9.reuse, RZ, PT ;  /* 0x000000ff0900720c */ /* 0x040fe20003f25270 */
[----:B------:R-:W-:-:S06]  /*0e00*/  VIADD R0, R9, 0xffffffff ;  /* 0xffffffff09007836 */ /* 0x000fcc0000000000 */
[----:B--2---:R-:W2:Y:S01]  /*0e10*/  MUFU.RCP64H R19, R17 ;  /* 0x0000001100137308 */ /* 0x004ea20000001800 */
[----:B------:R-:W-:-:S04]  /*0e20*/  IADD3 R18, PT, PT, R17, 0x300402, RZ ;  /* 0x0030040211127810 */ /* 0x000fc80007ffe0ff */
[----:B------:R-:W-:Y:S02]  /*0e30*/  FSETP.GEU.AND P2, PT, |R18|, 5.8789094863358348022e-39, PT ;  /* 0x004004021200780b */ /* 0x000fe40003f4e200 */
[----:B--2---:R-:W-:-:S08]  /*0e40*/  DFMA R22, -R16, R18, 1 ;  /* 0x3ff000001016742b */ /* 0x004fd00000000112 */
[----:B------:R-:W-:-:S08]  /*0e50*/  DFMA R22, R22, R22, R22 ;  /* 0x000000161616722b */ /* 0x000fd00000000016 */
[----:B------:R-:W-:-:S08]  /*0e60*/  DFMA R22, R18, R22, R18 ;  /* 0x000000161216722b */ /* 0x000fd00000000012 */
[----:B------:R-:W-:-:S08]  /*0e70*/  DFMA R24, -R16, R22, 1 ;  /* 0x3ff000001018742b */ /* 0x000fd00000000116 */
[----:B------:R-:W-:Y:S01]  /*0e80*/  DFMA R18, R22, R24, R22 ;  /* 0x000000181612722b */ /* 0x000fe20000000016 */
[----:B---3--:R-:W-:Y:S10]  /*0e90*/  @P2 BRA `(.L_x_11) ;  /* 0x0000000000182947 */ /* 0x008ff40003800000 */
[----:B------:R-:W-:-:S04]  /*0ea0*/  LOP3.LUT R18, R17, 0x7fffffff, RZ, 0xc0, !PT ;  /* 0x7fffffff11127812 */ /* 0x000fc800078ec0ff */
[----:B------:R-:W-:Y:S02]  /*0eb0*/  IADD3 R22, PT, PT, R18, -0x100000, RZ ;  /* 0xfff0000012167810 */ /* 0x000fe40007ffe0ff */
[----:B------:R-:W-:-:S07]  /*0ec0*/  MOV R18, 0xee0 ;  /* 0x00000ee000127802 */ /* 0x000fce0000000f00 */
[----:B01---5:R-:W-:Y:S05]  /*0ed0*/  CALL.REL.NOINC `($__internal_0_$__cuda_sm20_dblrcp_rn_slowpath_v3) ;  /* 0x0000002800307944 */ /* 0x023fea0003c00000 */
[----:B------:R-:W-:Y:S01]  /*0ee0*/  IMAD.MOV.U32 R18, RZ, RZ, R20 ;  /* 0x000000ffff127224 */ /* 0x000fe200078e0014 */
[----:B------:R-:W-:-:S07]  /*0ef0*/  MOV R19, R21 ;  /* 0x0000001500137202 */ /* 0x000fce0000000f00 */
.L_x_11:
[----:B------:R-:W-:Y:S01]  /*0f00*/  SEL R0, R0, RZ, P1 ;  /* 0x000000ff00007207 */ /* 0x000fe20000800000 */
[----:B------:R-:W-:-:S04]  /*0f10*/  IMAD.MOV.U32 R23, RZ, RZ, 0x4 ;  /* 0x00000004ff177424 */ /* 0x000fc800078e00ff */
[----:B------:R-:W-:-:S05]  /*0f20*/  IMAD R37, R0, UR14, RZ ;  /* 0x0000000e00257c24 */ /* 0x000fca000f8e02ff */
[----:B------:R-:W-:-:S05]  /*0f30*/  IADD3 R22, PT, PT, R4, R37, RZ ;  /* 0x0000002504167210 */ /* 0x000fca0007ffe0ff */
[----:B------:R-:W-:-:S06]  /*0f40*/  IMAD.WIDE R22, R22, R23, UR8 ;  /* 0x0000000816167e25 */ /* 0x000fcc000f8e0217 */
[----:B------:R-:W2:Y:S01]  /*0f50*/  LD.E R22, desc[UR16][R22.64] ;  /* 0x0000001016167980 */ /* 0x000ea2000c101900 */
[----:B------:R-:W3:Y:S01]  /*0f60*/  F2F.F32.F64 R16, R18 ;  /* 0x0000001200107310 */ /* 0x000ee20000301000 */
[----:B------:R-:W-:Y:S01]  /*0f70*/  BSSY.RECONVERGENT B2, `(.L_x_12) ;  /* 0x0000013000027945 */ /* 0x000fe20003800200 */
[----:B--2--5:R-:W-:-:S04]  /*0f80*/  FADD R17, -R15, R22 ;  /* 0x000000160f117221 */ /* 0x024fc80000000100 */
[----:B0-----:R-:W-:-:S04]  /*0f90*/  FMUL R21, R17, UR19 ;  /* 0x0000001311157c20 */ /* 0x001fc80008400000 */
[----:B---3--:R-:W-:-:S04]  /*0fa0*/  FMUL R20, R16, R21 ;  /* 0x0000001510147220 */ /* 0x008fc80000400000 */
[C---:B------:R-:W-:Y:S01]  /*0fb0*/  FADD R24, |R20|.reuse, -RZ ;  /* 0x800000ff14187221 */ /* 0x040fe20000000200 */
[C---:B------:R-:W-:Y:S01]  /*0fc0*/  FSETP.GT.AND P2, PT, |R20|.reuse, 1, PT ;  /* 0x3f8000001400780b */ /* 0x040fe20003f44200 */
[----:B------:R-:W-:Y:S02]  /*0fd0*/  FADD R21, -R20, -RZ ;  /* 0x800000ff14157221 */ /* 0x000fe40000000100 */
[----:B------:R-:W-:-:S05]  /*0fe0*/  VIADD R0, R24, 0x1800000 ;  /* 0x0180000018007836 */ /* 0x000fca0000000000 */
[----:B------:R-:W-:-:S04]  /*0ff0*/  LOP3.LUT R0, R0, 0x7f800000, RZ, 0xc0, !PT ;  /* 0x7f80000000007812 */ /* 0x000fc800078ec0ff */
[----:B------:R-:W-:-:S13]  /*1000*/  ISETP.GT.U32.AND P1, PT, R0, 0x1ffffff, PT ;  /* 0x01ffffff0000780c */ /* 0x000fda0003f24070 */
[----:B------:R-:W-:Y:S05]  /*1010*/  @P1 BRA `(.L_x_13) ;  /* 0x0000000000101947 */ /* 0x000fea0003800000 */
[----:B------:R-:W-:Y:S02]  /*1020*/  MOV R0, R24 ;  /* 0x0000001800007202 */ /* 0x000fe40000000f00 */
[----:B------:R-:W-:-:S07]  /*1030*/  MOV R32, 0x1050 ;  /* 0x0000105000207802 */ /* 0x000fce0000000f00 */
[----:B-1----:R-:W-:Y:S05]  /*1040*/  CALL.REL.NOINC `($__internal_1_$__cuda_sm20_rcp_rn_f32_slowpath) ;  /* 0x0000002800707944 */ /* 0x002fea0003c00000 */
[----:B------:R-:W-:Y:S05]  /*1050*/  BRA `(.L_x_14) ;  /* 0x0000000000107947 */ /* 0x000fea0003800000 */
.L_x_13:
[----:B------:R-:W0:Y:S02]  /*1060*/  MUFU.RCP R45, |R20| ;  /* 0x40000014002d7308 */ /* 0x000e240000001000 */
[----:B0-----:R-:W-:-:S04]  /*1070*/  FFMA R0, |R20|, R45, -1 ;  /* 0xbf80000014007423 */ /* 0x001fc8000000022d */
[----:B------:R-:W-:-:S04]  /*1080*/  FADD.FTZ R0, -R0, -RZ ;  /* 0x800000ff00007221 */ /* 0x000fc80000010100 */
[----:B------:R-:W-:-:S07]  /*1090*/  FFMA R45, R45, R0, R45 ;  /* 0x000000002d2d7223 */ /* 0x000fce000000002d */
.L_x_14:
[----:B-1----:R-:W-:Y:S05]  /*10a0*/  BSYNC.RECONVERGENT B2 ;  /* 0x0000000000027941 */ /* 0x002fea0003800200 */
.L_x_12:
[----:B------:R-:W-:Y:S01]  /*10b0*/  FSEL R19, R45, |R20|, P2 ;  /* 0x400000142d137208 */ /* 0x000fe20001000000 */
[----:B------:R-:W-:Y:S04]  /*10c0*/  BSSY.RECONVERGENT B2, `(.L_x_15) ;  /* 0x0000016000027945 */ /* 0x000fe80003800200 */
[----:B------:R-:W-:-:S04]  /*10d0*/  FMUL R0, R19, R19 ;  /* 0x0000001313007220 */ /* 0x000fc80000400000 */
[----:B------:R-:W-:-:S04]  /*10e0*/  FADD R23, R0, 11.33538818359375 ;  /* 0x41355dc000177421 */ /* 0x000fc80000000000 */
[----:B------:R-:W-:-:S04]  /*10f0*/  FFMA R23, R0, R23, 28.84246826171875 ;  /* 0x41e6bd6000177423 */ /* 0x000fc80000000017 */
[----:B------:R-:W-:Y:S01]  /*1100*/  FFMA R22, R0, R23, 19.6966705322265625 ;  /* 0x419d92c800167423 */ /* 0x000fe20000000017 */
[----:B------:R-:W-:-:S04]  /*1110*/  IMAD.MOV.U32 R23, RZ, RZ, 0x3f52c7ea ;  /* 0x3f52c7eaff177424 */ /* 0x000fc800078e00ff */
[----:B------:R-:W-:Y:S01]  /*1120*/  IADD3 R18, PT, PT, R22, 0x1800000, RZ ;  /* 0x0180000016127810 */ /* 0x000fe20007ffe0ff */
[----:B------:R-:W-:-:S03]  /*1130*/  FFMA R23, R0, -R23, -5.6748671531677246094 ;  /* 0xc0b5988300177423 */ /* 0x000fc60000000817 */
[----:B------:R-:W-:Y:S01]  /*1140*/  LOP3.LUT R18, R18, 0x7f800000, RZ, 0xc0, !PT ;  /* 0x7f80000012127812 */ /* 0x000fe200078ec0ff */
[----:B------:R-:W-:-:S03]  /*1150*/  FFMA R23, R0, R23, -6.5655550956726074219 ;  /* 0xc0d2190700177423 */ /* 0x000fc60000000017 */
[----:B------:R-:W-:Y:S01]  /*1160*/  ISETP.GT.U32.AND P1, PT, R18, 0x1ffffff, PT ;  /* 0x01ffffff1200780c */ /* 0x000fe20003f24070 */
[----:B------:R-:W-:-:S04]  /*1170*/  FMUL R18, R0, R23 ;  /* 0x0000001700127220 */ /* 0x000fc80000400000 */
[----:B------:R-:W-:-:S08]  /*1180*/  FMUL R18, R19, R18 ;  /* 0x0000001213127220 */ /* 0x000fd00000400000 */
[----:B------:R-:W-:Y:S05]  /*1190*/  @P1 BRA `(.L_x_16) ;  /* 0x0000000000101947 */ /* 0x000fea0003800000 */
[----:B------:R-:W-:Y:S01]  /*11a0*/  IMAD.MOV.U32 R0, RZ, RZ, R22 ;  /* 0x000000ffff007224 */ /* 0x000fe200078e0016 */
[----:B------:R-:W-:-:S07]  /*11b0*/  MOV R32, 0x11d0 ;  /* 0x000011d000207802 */ /* 0x000fce0000000f00 */
[----:B------:R-:W-:Y:S05]  /*11c0*/  CALL.REL.NOINC `($__internal_1_$__cuda_sm20_rcp_rn_f32_slowpath) ;  /* 0x0000002800107944 */ /* 0x000fea0003c00000 */
[----:B------:R-:W-:Y:S05]  /*11d0*/  BRA `(.L_x_17) ;  /* 0x0000000000107947 */ /* 0x000fea0003800000 */
.L_x_16:
[----:B------:R-:W0:Y:S02]  /*11e0*/  MUFU.RCP R45, R22 ;  /* 0x00000016002d7308 */ /* 0x000e240000001000 */
[----:B0-----:R-:W-:-:S04]  /*11f0*/  FFMA R0, R22, R45, -1 ;  /* 0xbf80000016007423 */ /* 0x001fc8000000002d */
[----:B------:R-:W-:-:S04]  /*1200*/  FADD.FTZ R0, -R0, -RZ ;  /* 0x800000ff00007221 */ /* 0x000fc80000010100 */
[----:B------:R-:W-:-:S07]  /*1210*/  FFMA R45, R45, R0, R45 ;  /* 0x000000002d2d7223 */ /* 0x000fce000000002d */
.L_x_17:
[----:B------:R-:W-:Y:S05]  /*1220*/  BSYNC.RECONVERGENT B2 ;  /* 0x0000000000027941 */ /* 0x000fea0003800200 */
.L_x_15:
[----:B------:R-:W-:Y:S01]  /*1230*/  MOV R0, UR13 ;  /* 0x0000000d00007c02 */ /* 0x000fe20008000f00 */
[----:B------:R-:W-:-:S04]  /*1240*/  IMAD.MOV.U32 R25, RZ, RZ, 0x4 ;  /* 0x00000004ff197424 */ /* 0x000fc800078e00ff */
[----:B------:R-:W-:-:S05]  /*1250*/  VIADD R0, R0, 0xffffffff ;  /* 0xffffffff00007836 */ /* 0x000fca0000000000 */
[----:B------:R-:W-:-:S13]  /*1260*/  ISETP.NE.AND P1, PT, R0, R9, PT ;  /* 0x000000090000720c */ /* 0x000fda0003f25270 */
[----:B------:R-:W-:-:S05]  /*1270*/  @P1 IADD3 R0, PT, PT, R9, 0x1, RZ ;  /* 0x0000000109001810 */ /* 0x000fca0007ffe0ff */
[----:B------:R-:W-:-:S05]  /*1280*/  IMAD R23, R0, UR14, RZ ;  /* 0x0000000e00177c24 */ /* 0x000fca000f8e02ff */
[----:B------:R-:W-:-:S05]  /*1290*/  IADD3 R24, PT, PT, R4, R23, RZ ;  /* 0x0000001704187210 */ /* 0x000fca0007ffe0ff */
[----:B------:R-:W-:-:S06]  /*12a0*/  IMAD.WIDE R24, R24, R25, UR8 ;  /* 0x0000000818187e25 */ /* 0x000fcc000f8e0219 */
[----:B------:R-:W2:Y:S01]  /*12b0*/  LD.E R24, desc[UR16][R24.64] ;  /* 0x0000001018187980 */ /* 0x000ea2000c101900 */
[----:B------:R-:W-:Y:S01]  /*12c0*/  FSETP.GTU.AND P1, PT, |R20|, +INF , PT ;  /* 0x7f8000001400780b */ /* 0x000fe20003f2c200 */
[----:B------:R-:W-:Y:S01]  /*12d0*/  FFMA R0, R18, R45, R19 ;  /* 0x0000002d12007223 */ /* 0x000fe20000000013 */
[----:B------:R-:W-:Y:S02]  /*12e0*/  HFMA2 R39, -RZ, RZ, 1.95703125, 460.25 ;  /* 0x3fd45f31ff277431 */ /* 0x000fe400000001ff */
[----:B------:R-:W-:Y:S01]  /*12f0*/  IMAD.MOV.U32 R38, RZ, RZ, -0x7185250b ;  /* 0x8e7adaf5ff267424 */ /* 0x000fe200078e00ff */
[----:B------:R-:W-:Y:S01]  /*1300*/  BSSY.RECONVERGENT B2, `(.L_x_18) ;  /* 0x0000016000027945 */ /* 0x000fe20003800200 */
[----:B------:R-:W-:-:S07]  /*1310*/  @P2 FADD R0, -R0, 1.5707963705062866211 ;  /* 0x3fc90fdb00002421 */ /* 0x000fce0000000100 */
[----:B------:R-:W-:-:S04]  /*1320*/  @!P1 LOP3.LUT R0, R0, 0x80000000, R21, 0xf8, !PT ;  /* 0x8000000000009812 */ /* 0x000fc800078ef815 */
[----:B------:R-:W0:Y:S02]  /*1330*/  F2F.F64.F32 R32, R0 ;  /* 0x0000000000207310 */ /* 0x000e240000201800 */
[----:B0-----:R-:W-:-:S06]  /*1340*/  DFMA R32, R32, R38, 0.5 ;  /* 0x3fe000002020742b */ /* 0x001fcc0000000026 */
[----:B------:R0:W1:Y:S01]  /*1350*/  F2F.F32.F64 R20, R32 ;  /* 0x0000002000147310 */ /* 0x0000620000301000 */
[----:B--2---:R-:W-:-:S04]  /*1360*/  FADD R18, -R15, R24 ;  /* 0x000000180f127221 */ /* 0x004fc80000000100 */
[----:B------:R-:W-:-:S04]  /*1370*/  FMUL R21, R18, UR19 ;  /* 0x0000001312157c20 */ /* 0x000fc80008400000 */
[----:B------:R-:W-:-:S04]  /*1380*/  FMUL R21, R16, R21 ;  /* 0x0000001510157220 */ /* 0x000fc80000400000 */
[C---:B------:R-:W-:Y:S01]  /*1390*/  FADD R0, |R21|.reuse, -RZ ;  /* 0x800000ff15007221 */ /* 0x040fe20000000200 */
[----:B------:R-:W-:-:S03]  /*13a0*/  FSETP.GT.AND P2, PT, |R21|, 1, PT ;  /* 0x3f8000001500780b */ /* 0x000fc60003f44200 */
[----:B------:R-:W-:-:S05]  /*13b0*/  VIADD R19, R0, 0x1800000 ;  /* 0x0180000000137836 */ /* 0x000fca0000000000 */
[----:B------:R-:W-:-:S04]  /*13c0*/  LOP3.LUT R19, R19, 0x7f800000, RZ, 0xc0, !PT ;  /* 0x7f80000013137812 */ /* 0x000fc800078ec0ff */
[----:B------:R-:W-:-:S13]  /*13d0*/  ISETP.GT.U32.AND P1, PT, R19, 0x1ffffff, PT ;  /* 0x01ffffff1300780c */ /* 0x000fda0003f24070 */
[----:B01----:R-:W-:Y:S05]  /*13e0*/  @P1 BRA `(.L_x_19) ;  /* 0x00000000000c1947 */ /* 0x003fea0003800000 */
[----:B------:R-:W-:-:S07]  /*13f0*/  MOV R32, 0x1410 ;  /* 0x0000141000207802 */ /* 0x000fce0000000f00 */
[----:B------:R-:W-:Y:S05]  /*1400*/  CALL.REL.NOINC `($__internal_1_$__cuda_sm20_rcp_rn_f32_slowpath) ;  /* 0x0000002400807944 */ /* 0x000fea0003c00000 */
[----:B------:R-:W-:Y:S05]  /*1410*/  BRA `(.L_x_20) ;  /* 0x0000000000107947 */ /* 0x000fea0003800000 */
.L_x_19:
[----:B------:R-:W0:Y:S02]  /*1420*/  MUFU.RCP R0, |R21| ;  /* 0x4000001500007308 */ /* 0x000e240000001000 */
[----:B0-----:R-:W-:-:S04]  /*1430*/  FFMA R19, |R21|, R0, -1 ;  /* 0xbf80000015137423 */ /* 0x001fc80000000200 */
[----:B------:R-:W-:-:S04]  /*1440*/  FADD.FTZ R19, -R19, -RZ ;  /* 0x800000ff13137221 */ /* 0x000fc80000010100 */
[----:B------:R-:W-:-:S07]  /*1450*/  FFMA R45, R0, R19, R0 ;  /* 0x00000013002d7223 */ /* 0x000fce0000000000 */
.L_x_20:
[----:B------:R-:W-:Y:S05]  /*1460*/  BSYNC.RECONVERGENT B2 ;  /* 0x0000000000027941 */ /* 0x000fea0003800200 */
.L_x_18:
[----:B------:R-:W-:Y:S01]  /*1470*/  FSEL R22, R45, |R21|, P2 ;  /* 0x400000152d167208 */ /* 0x000fe20001000000 */
[----:B------:R-:W-:Y:S04]  /*1480*/  BSSY.RECONVERGENT B2, `(.L_x_21) ;  /* 0x0000016000027945 */ /* 0x000fe80003800200 */
[----:B------:R-:W-:-:S04]  /*1490*/  FMUL R0, R22, R22 ;  /* 0x0000001616007220 */ /* 0x000fc80000400000 */
[----:B------:R-:W-:-:S04]  /*14a0*/  FADD R19, R0, 11.33538818359375 ;  /* 0x41355dc000137421 */ /* 0x000fc80000000000 */
[----:B------:R-:W-:-:S04]  /*14b0*/  FFMA R19, R0, R19, 28.84246826171875 ;  /* 0x41e6bd6000137423 */ /* 0x000fc80000000013 */
[----:B------:R-:W-:Y:S01]  /*14c0*/  FFMA R32, R0, R19, 19.6966705322265625 ;  /* 0x419d92c800207423 */ /* 0x000fe20000000013 */
[----:B------:R-:W-:-:S03]  /*14d0*/  MOV R19, 0x3f52c7ea ;  /* 0x3f52c7ea00137802 */ /* 0x000fc60000000f00 */
[----:B------:R-:W-:Y:S02]  /*14e0*/  VIADD R24, R32, 0x1800000 ;  /* 0x0180000020187836 */ /* 0x000fe40000000000 */
[----:B------:R-:W-:-:S03]  /*14f0*/  FFMA R19, R0, -R19, -5.6748671531677246094 ;  /* 0xc0b5988300137423 */ /* 0x000fc60000000813 */
[----:B------:R-:W-:Y:S01]  /*1500*/  LOP3.LUT R24, R24, 0x7f800000, RZ, 0xc0, !PT ;  /* 0x7f80000018187812 */ /* 0x000fe200078ec0ff */
[----:B------:R-:W-:-:S03]  /*1510*/  FFMA R19, R0, R19, -6.5655550956726074219 ;  /* 0xc0d2190700137423 */ /* 0x000fc60000000013 */
[----:B------:R-:W-:Y:S01]  /*1520*/  ISETP.GT.U32.AND P1, PT, R24, 0x1ffffff, PT ;  /* 0x01ffffff1800780c */ /* 0x000fe20003f24070 */
[----:B------:R-:W-:-:S04]  /*1530*/  FMUL R19, R0, R19 ;  /* 0x0000001300137220 */ /* 0x000fc80000400000 */
[----:B------:R-:W-:-:S08]  /*1540*/  FMUL R19, R22, R19 ;  /* 0x0000001316137220 */ /* 0x000fd00000400000 */
[----:B------:R-:W-:Y:S05]  /*1550*/  @P1 BRA `(.L_x_22) ;  /* 0x0000000000101947 */ /* 0x000fea0003800000 */
[----:B------:R-:W-:Y:S02]  /*1560*/  MOV R0, R32 ;  /* 0x0000002000007202 */ /* 0x000fe40000000f00 */
[----:B------:R-:W-:-:S07]  /*1570*/  MOV R32, 0x1590 ;  /* 0x0000159000207802 */ /* 0x000fce0000000f00 */
[----:B------:R-:W-:Y:S05]  /*1580*/  CALL.REL.NOINC `($__internal_1_$__cuda_sm20_rcp_rn_f32_slowpath) ;  /* 0x0000002400207944 */ /* 0x000fea0003c00000 */
[----:B------:R-:W-:Y:S05]  /*1590*/  BRA `(.L_x_23) ;  /* 0x0000000000107947 */ /* 0x000fea0003800000 */
.L_x_22:
[----:B------:R-:W0:Y:S02]  /*15a0*/  MUFU.RCP R45, R32 ;  /* 0x00000020002d7308 */ /* 0x000e240000001000 */
[----:B0-----:R-:W-:-:S04]  /*15b0*/  FFMA R0, R32, R45, -1 ;  /* 0xbf80000020007423 */ /* 0x001fc8000000002d */
[----:B------:R-:W-:-:S04]  /*15c0*/  FADD.FTZ R0, -R0, -RZ ;  /* 0x800000ff00007221 */ /* 0x000fc80000010100 */
[----:B------:R-:W-:-:S07]  /*15d0*/  FFMA R45, R45, R0, R45 ;  /* 0x000000002d2d7223 */ /* 0x000fce000000002d */
.L_x_23:
[----:B------:R-:W-:Y:S05]  /*15e0*/  BSYNC.RECONVERGENT B2 ;  /* 0x0000000000027941 */ /* 0x000fea0003800200 */
.L_x_21:
[C---:B------:R-:W-:Y:S01]  /*15f0*/  VIADD R34, R4.reuse, 0xffffffff ;  /* 0xffffffff04227836 */ /* 0x040fe20000000000 */
[----:B------:R-:W-:Y:S01]  /*1600*/  ISETP.NE.AND P1, PT, R4, RZ, PT ;  /* 0x000000ff0400720c */ /* 0x000fe20003f25270 */
[----:B------:R-:W-:-:S03]  /*1610*/  HFMA2 R33, -RZ, RZ, 0, 2.384185791015625e-07 ;  /* 0x00000004ff217431 */ /* 0x000fc600000001ff */
[----:B------:R-:W-:-:S05]  /*1620*/  SEL R34, R34, RZ, P1 ;  /* 0x000000ff22227207 */ /* 0x000fca0000800000 */
[----:B------:R-:W-:-:S04]  /*1630*/  IMAD.IADD R32, R35, 0x1, R34 ;  /* 0x0000000123207824 */ /* 0x000fc800078e0222 */
[----:B------:R-:W-:-:S06]  /*1640*/  IMAD.WIDE R32, R32, R33, UR8 ;  /* 0x0000000820207e25 */ /* 0x000fcc000f8e0221 */
[----:B------:R-:W2:Y:S01]  /*1650*/  LD.E R32, desc[UR16][R32.64] ;  /* 0x0000001020207980 */ /* 0x000ea2000c101900 */
[----:B------:R-:W-:Y:S01]  /*1660*/  FSETP.GTU.AND P1, PT, |R21|, +INF , PT ;  /* 0x7f8000001500780b */ /* 0x000fe20003f2c200 */
[----:B------:R-:W-:Y:S01]  /*1670*/  FFMA R22, R19, R45, R22 ;  /* 0x0000002d13167223 */ /* 0x000fe20000000016 */
[----:B------:R-:W-:Y:S01]  /*1680*/  MOV R38, 0x8e7adaf5 ;  /* 0x8e7adaf500267802 */ /* 0x000fe20000000f00 */
[----:B------:R-:W-:Y:S01]  /*1690*/  IMAD.MOV.U32 R39, RZ, RZ, 0x3fd45f31 ;  /* 0x3fd45f31ff277424 */ /* 0x000fe200078e00ff */
[----:B------:R-:W-:Y:S01]  /*16a0*/  BSSY.RECONVERGENT B2, `(.L_x_24) ;  /* 0x0000017000027945 */ /* 0x000fe20003800200 */
[----:B------:R-:W-:-:S08]  /*16b0*/  @P2 FADD R22, -R22, 1.5707963705062866211 ;  /* 0x3fc90fdb16162421 */ /* 0x000fd00000000100 */
[----:B------:R-:W-:-:S04]  /*16c0*/  @!P1 LOP3.LUT R22, R22, 0x80000000, R21, 0xf8, !PT ;  /* 0x8000000016169812 */ /* 0x000fc800078ef815 */
[----:B------:R-:W0:Y:S02]  /*16d0*/  F2F.F64.F32 R40, R22 ;  /* 0x0000001600287310 */ /* 0x000e240000201800 */
[----:B0-----:R-:W-:Y:S01]  /*16e0*/  DFMA R38, R40, R38, 0.5 ;  /* 0x3fe000002826742b */ /* 0x001fe20000000026 */
[----:B--2---:R-:W-:-:S04]  /*16f0*/  FADD R19, -R15, R32 ;  /* 0x000000200f137221 */ /* 0x004fc80000000100 */
[----:B------:R-:W-:-:S04]  /*1700*/  FMUL R21, R19, UR20 ;  /* 0x0000001413157c20 */ /* 0x000fc80008400000 */
[----:B------:R-:W-:Y:S02]  /*1710*/  FMUL R24, R16, R21 ;  /* 0x0000001510187220 */ /* 0x000fe40000400000 */
[----:B------:R0:W1:Y:S02]  /*1720*/  F2F.F32.F64 R21, R38 ;  /* 0x0000002600157310 */ /* 0x0000640000301000 */
[C---:B------:R-:W-:Y:S01]  /*1730*/  FADD R25, |R24|.reuse, -RZ ;  /* 0x800000ff18197221 */ /* 0x040fe20000000200 */
[----:B------:R-:W-:-:S04]  /*1740*/  FSETP.GT.AND P2, PT, |R24|, 1, PT ;  /* 0x3f8000001800780b */ /* 0x000fc80003f44200 */
[----:B------:R-:W-:-:S04]  /*1750*/  IADD3 R0, PT, PT, R25, 0x1800000, RZ ;  /* 0x0180000019007810 */ /* 0x000fc80007ffe0ff */
[----:B------:R-:W-:-:S04]  /*1760*/  LOP3.LUT R0, R0, 0x7f800000, RZ, 0xc0, !PT ;  /* 0x7f80000000007812 */ /* 0x000fc800078ec0ff */
[----:B------:R-:W-:-:S13]  /*1770*/  ISETP.GT.U32.AND P1, PT, R0, 0x1ffffff, PT ;  /* 0x01ffffff0000780c */ /* 0x000fda0003f24070 */
[----:B01----:R-:W-:Y:S05]  /*1780*/  @P1 BRA `(.L_x_25) ;  /* 0x0000000000101947 */ /* 0x003fea0003800000 */
[----:B------:R-:W-:Y:S01]  /*1790*/  IMAD.MOV.U32 R0, RZ, RZ, R25 ;  /* 0x000000ffff007224 */ /* 0x000fe200078e0019 */
[----:B------:R-:W-:-:S07]  /*17a0*/  MOV R32, 0x17c0 ;  /* 0x000017c000207802 */ /* 0x000fce0000000f00 */
[----:B------:R-:W-:Y:S05]  /*17b0*/  CALL.REL.NOINC `($__internal_1_$__cuda_sm20_rcp_rn_f32_slowpath) ;  /* 0x0000002000947944 */ /* 0x000fea0003c00000 */
[----:B------:R-:W-:Y:S05]  /*17c0*/  BRA `(.L_x_26) ;  /* 0x0000000000107947 */ /* 0x000fea0003800000 */
.L_x_25:
[----:B------:R-:W0:Y:S02]  /*17d0*/  MUFU.RCP R45, |R24| ;  /* 0x40000018002d7308 */ /* 0x000e240000001000 */
[----:B0-----:R-:W-:-:S04]  /*17e0*/  FFMA R0, |R24|, R45, -1 ;  /* 0xbf80000018007423 */ /* 0x001fc8000000022d */
[----:B------:R-:W-:-:S04]  /*17f0*/  FADD.FTZ R0, -R0, -RZ ;  /* 0x800000ff00007221 */ /* 0x000fc80000010100 */
[----:B------:R-:W-:-:S07]  /*1800*/  FFMA R45, R45, R0, R45 ;  /* 0x000000002d2d7223 */ /* 0x000fce000000002d */
.L_x_26:
[----:B------:R-:W-:Y:S05]  /*1810*/  BSYNC.RECONVERGENT B2 ;  /* 0x0000000000027941 */ /* 0x000fea0003800200 */
.L_x_24:
        /* <DEDUP_REMOVED lines=19> */
.L_x_28:
[----:B------:R-:W0:Y:S02]  /*1950*/  MUFU.RCP R45, R32 ;  /* 0x00000020002d7308 */ /* 0x000e240000001000 */
[----:B0-----:R-:W-:-:S04]  /*1960*/  FFMA R0, R32, R45, -1 ;  /* 0xbf80000020007423 */ /* 0x001fc8000000002d */
[----:B------:R-:W-:-:S04]  /*1970*/  FADD.FTZ R0, -R0, -RZ ;  /* 0x800000ff00007221 */ /* 0x000fc80000010100 */
[----:B------:R-:W-:-:S07]  /*1980*/  FFMA R45, R45, R0, R45 ;  /* 0x000000002d2d7223 */ /* 0x000fce000000002d */
.L_x_29:
[----:B------:R-:W-:Y:S05]  /*1990*/  BSYNC.RECONVERGENT B2 ;  /* 0x0000000000027941 */ /* 0x000fea0003800200 */
.L_x_27:
[----:B------:R-:W-:Y:S02]  /*19a0*/  IMAD.U32 R40, RZ, RZ, UR14 ;  /* 0x0000000eff287e24 */ /* 0x000fe4000f8e00ff */
[----:B------:R-:W-:-:S03]  /*19b0*/  HFMA2 R33, -RZ, RZ, 0, 2.384185791015625e-07 ;  /* 0x00000004ff217431 */ /* 0x000fc600000001ff */
[----:B------:R-:W-:-:S04]  /*19c0*/  IADD3 R40, PT, PT, R40, -0x1, RZ ;  /* 0xffffffff28287810 */ /* 0x000fc80007ffe0ff */
[----:B------:R-:W-:-:S13]  /*19d0*/  ISETP.NE.AND P1, PT, R40, R4, PT ;  /* 0x000000042800720c */ /* 0x000fda0003f25270 */
[----:B------:R-:W-:-:S04]  /*19e0*/  @P1 VIADD R40, R4, 0x1 ;  /* 0x0000000104281836 */ /* 0x000fc80000000000 */
[----:B------:R-:W-:-:S04]  /*19f0*/  IMAD.IADD R32, R35, 0x1, R40 ;  /* 0x0000000123207824 */ /* 0x000fc800078e0228 */
[----:B------:R-:W-:-:S06]  /*1a00*/  IMAD.WIDE R32, R32, R33, UR8 ;  /* 0x0000000820207e25 */ /* 0x000fcc000f8e0221 */
[----:B------:R-:W2:Y:S01]  /*1a10*/  LD.E R32, desc[UR16][R32.64] ;  /* 0x0000001020207980 */ /* 0x000ea2000c101900 */
[----:B------:R-:W-:Y:S01]  /*1a20*/  FSETP.GTU.AND P1, PT, |R24|, +INF , PT ;  /* 0x7f8000001800780b */ /* 0x000fe20003f2c200 */
[----:B------:R-:W-:Y:S01]  /*1a30*/  FFMA R38, R22, R45, R25 ;  /* 0x0000002d16267223 */ /* 0x000fe20000000019 */
[----:B------:R-:W-:Y:S03]  /*1a40*/  BSSY.RECONVERGENT B2, `(.L_x_30) ;  /* 0x000001a000027945 */ /* 0x000fe60003800200 */
[----:B------:R-:W-:-:S08]  /*1a50*/  @P2 FADD R38, -R38, 1.5707963705062866211 ;  /* 0x3fc90fdb26262421 */ /* 0x000fd00000000100 */
[----:B------:R-:W-:Y:S01]  /*1a60*/  @!P1 FADD R25, -R24, -RZ ;  /* 0x800000ff18199221 */ /* 0x000fe20000000100 */
[----:B------:R-:W-:-:S04]  /*1a70*/  MOV R24, 0x8e7adaf5 ;  /* 0x8e7adaf500187802 */ /* 0x000fc80000000f00 */
[----:B------:R-:W-:Y:S01]  /*1a80*/  @!P1 LOP3.LUT R38, R38, 0x80000000, R25, 0xf8, !PT ;  /* 0x8000000026269812 */ /* 0x000fe200078ef819 */
[----:B------:R-:W-:-:S05]  /*1a90*/  IMAD.MOV.U32 R25, RZ, RZ, 0x3fd45f31 ;  /* 0x3fd45f31ff197424 */ /* 0x000fca00078e00ff */
[----:B------:R-:W0:Y:S02]  /*1aa0*/  F2F.F64.F32 R38, R38 ;  /* 0x0000002600267310 */ /* 0x000e240000201800 */
[----:B0-----:R-:W-:-:S10]  /*1ab0*/  DFMA R24, R38, R24, 0.5 ;  /* 0x3fe000002618742b */ /* 0x001fd40000000018 */
[----:B------:R0:W1:Y:S01]  /*1ac0*/  F2F.F32.F64 R24, R24 ;  /* 0x0000001800187310 */ /* 0x0000620000301000 */
[----:B--2---:R-:W-:-:S04]  /*1ad0*/  FADD R22, -R15, R32 ;  /* 0x000000200f167221 */ /* 0x004fc80000000100 */
[----:B------:R-:W-:-:S04]  /*1ae0*/  FMUL R35, R22, UR20 ;  /* 0x0000001416237c20 */ /* 0x000fc80008400000 */
[----:B------:R-:W-:-:S04]  /*1af0*/  FMUL R35, R16, R35 ;  /* 0x0000002310237220 */ /* 0x000fc80000400000 */
        /* <DEDUP_REMOVED lines=10> */
.L_x_31:
[----:B------:R-:W0:Y:S02]  /*1ba0*/  MUFU.RCP R0, |R35| ;  /* 0x4000002300007308 */ /* 0x000e240000001000 */
[----:B0-----:R-:W-:-:S04]  /*1bb0*/  FFMA R25, |R35|, R0, -1 ;  /* 0xbf80000023197423 */ /* 0x001fc80000000200 */
[----:B------:R-:W-:-:S04]  /*1bc0*/  FADD.FTZ R25, -R25, -RZ ;  /* 0x800000ff19197221 */ /* 0x000fc80000010100 */
[----:B------:R-:W-:-:S07]  /*1bd0*/  FFMA R45, R0, R25, R0 ;  /* 0x00000019002d7223 */ /* 0x000fce0000000000 */
.L_x_32:
[----:B------:R-:W-:Y:S05]  /*1be0*/  BSYNC.RECONVERGENT B2 ;  /* 0x0000000000027941 */ /* 0x000fea0003800200 */
.L_x_30:
        /* <DEDUP_REMOVED lines=19> */
.L_x_34:
[----:B------:R-:W0:Y:S02]  /*1d20*/  MUFU.RCP R45, R38 ;  /* 0x00000026002d7308 */ /* 0x000e240000001000 */
[----:B0-----:R-:W-:-:S04]  /*1d30*/  FFMA R0, R38, R45, -1 ;  /* 0xbf80000026007423 */ /* 0x001fc8000000002d */
[----:B------:R-:W-:-:S04]  /*1d40*/  FADD.FTZ R0, -R0, -RZ ;  /* 0x800000ff00007221 */ /* 0x000fc80000010100 */
[----:B------:R-:W-:-:S07]  /*1d50*/  FFMA R45, R45, R0, R45 ;  /* 0x000000002d2d7223 */ /* 0x000fce000000002d */
.L_x_35:
[----:B------:R-:W-:Y:S05]  /*1d60*/  BSYNC.RECONVERGENT B2 ;  /* 0x0000000000027941 */ /* 0x000fea0003800200 */
.L_x_33:
[----:B------:R-:W-:Y:S02]  /*1d70*/  HFMA2 R43, -RZ, RZ, 0, 2.384185791015625e-07 ;  /* 0x00000004ff2b7431 */ /* 0x000fe400000001ff */
[----:B------:R-:W-:Y:S01]  /*1d80*/  IMAD.IADD R42, R37, 0x1, R40 ;  /* 0x00000001252a7824 */ /* 0x000fe200078e0228 */
[----:B------:R-:W0:Y:S03]  /*1d90*/  LDC.64 R32, c[0x0][0x3a0] ;  /* 0x0000e800ff207b82 */ /* 0x000e260000000a00 */
[----:B------:R-:W-:-:S06]  /*1da0*/  IMAD.WIDE R42, R42, R43, UR8 ;  /* 0x000000082a2a7e25 */ /* 0x000fcc000f8e022b */
[----:B------:R-:W2:Y:S01]  /*1db0*/  LD.E R42, desc[UR16][R42.64] ;  /* 0x000000102a2a7980 */ /* 0x000ea2000c101900 */
[----:B------:R-:W-:Y:S01]  /*1dc0*/  FSETP.GTU.AND P1, PT, |R35|, +INF , PT ;  /* 0x7f8000002300780b */ /* 0x000fe20003f2c200 */
[----:B------:R-:W-:Y:S01]  /*1dd0*/  FFMA R36, R25, R45, R36 ;  /* 0x0000002d19247223 */ /* 0x000fe20000000024 */
[----:B------:R-:W-:Y:S03]  /*1de0*/  BSSY.RECONVERGENT B2, `(.L_x_36) ;  /* 0x000001a000027945 */ /* 0x000fe60003800200 */
[----:B------:R-:W-:Y:S01]  /*1df0*/  @P2 FADD R36, -R36, 1.5707963705062866211 ;  /* 0x3fc90fdb24242421 */ /* 0x000fe20000000100 */
[----:B0-----:R-:W-:-:S07]  /*1e00*/  FADD R32, -R33, R32 ;  /* 0x0000002021207221 */ /* 0x001fce0000000100 */
[----:B------:R-:W-:-:S04]  /*1e10*/  @!P1 LOP3.LUT R36, R36, 0x80000000, R35, 0xf8, !PT ;  /* 0x8000000024249812 */ /* 0x000fc800078ef823 */
[----:B------:R-:W0:Y:S01]  /*1e20*/  F2F.F64.F32 R44, R36 ;  /* 0x00000024002c7310 */ /* 0x000e220000201800 */
[----:B--2---:R-:W-:-:S04]  /*1e30*/  FADD R25, -R15, R42 ;  /* 0x0000002a0f197221 */ /* 0x004fc80000000100 */
[----:B------:R-:W-:Y:S01]  /*1e40*/  FMUL R33, R32, R25 ;  /* 0x0000001920217220 */ /* 0x000fe20000400000 */
[----:B------:R-:W-:-:S03]  /*1e50*/  IMAD.MOV.U32 R32, RZ, RZ, -0x7185250b ;  /* 0x8e7adaf5ff207424 */ /* 0x000fc600078e00ff */
[----:B------:R-:W-:Y:S01]  /*1e60*/  FMUL R38, R16, R33 ;  /* 0x0000002110267220 */ /* 0x000fe20000400000 */
[----:B------:R-:W-:-:S03]  /*1e70*/  MOV R33, 0x3fd45f31 ;  /* 0x3fd45f3100217802 */ /* 0x000fc60000000f00 */
[C---:B------:R-:W-:Y:S01]  /*1e80*/  FADD R39, |R38|.reuse, -RZ ;  /* 0x800000ff26277221 */ /* 0x040fe20000000200 */
[----:B------:R-:W-:Y:S02]  /*1e90*/  FSETP.GT.AND P2, PT, |R38|, 1, PT ;  /* 0x3f8000002600780b */ /* 0x000fe40003f44200 */
[----:B0-----:R-:W-:Y:S01]  /*1ea0*/  DFMA R32, R44, R32, 0.5 ;  /* 0x3fe000002c20742b */ /* 0x001fe20000000020 */
[----:B------:R-:W-:-:S05]  /*1eb0*/  VIADD R0, R39, 0x1800000 ;  /* 0x0180000027007836 */ /* 0x000fca0000000000 */
[----:B------:R-:W-:Y:S01]  /*1ec0*/  LOP3.LUT R0, R0, 0x7f800000, RZ, 0xc0, !PT ;  /* 0x7f80000000007812 */ /* 0x000fe200078ec0ff */
[----:B------:R0:W1:Y:S03]  /*1ed0*/  F2F.F32.F64 R35, R32 ;  /* 0x0000002000237310 */ /* 0x0000660000301000 */
[----:B------:R-:W-:-:S13]  /*1ee0*/  ISETP.GT.U32.AND P1, PT, R0, 0x1ffffff, PT ;  /* 0x01ffffff0000780c */ /* 0x000fda0003f24070 */
[----:B01----:R-:W-:Y:S05]  /*1ef0*/  @P1 BRA `(.L_x_37) ;  /* 0x0000000000101947 */ /* 0x003fea0003800000 */
[----:B------:R-:W-:Y:S02]  /*1f00*/  MOV R0, R39 ;  /* 0x0000002700007202 */ /* 0x000fe40000000f00 */
[----:B------:R-:W-:-:S07]  /*1f10*/  MOV R32, 0x1f30 ;  /* 0x00001f3000207802 */ /* 0x000fce0000000f00 */
[----:B------:R-:W-:Y:S05]  /*1f20*/  CALL.REL.NOINC `($__internal_1_$__cuda_sm20_rcp_rn_f32_slowpath) ;  /* 0x0000001800b87944 */ /* 0x000fea0003c00000 */
[----:B------:R-:W-:Y:S05]  /*1f30*/  BRA `(.L_x_38) ;  /* 0x0000000000107947 */ /* 0x000fea0003800000 */
.L_x_37:
[----:B------:R-:W0:Y:S02]  /*1f40*/  MUFU.RCP R45, |R38| ;  /* 0x40000026002d7308 */ /* 0x000e240000001000 */
[----:B0-----:R-:W-:-:S04]  /*1f50*/  FFMA R0, |R38|, R45, -1 ;  /* 0xbf80000026007423 */ /* 0x001fc8000000022d */
[----:B------:R-:W-:-:S04]  /*1f60*/  FADD.FTZ R0, -R0, -RZ ;  /* 0x800000ff00007221 */ /* 0x000fc80000010100 */
[----:B------:R-:W-:-:S07]  /*1f70*/  FFMA R45, R45, R0, R45 ;  /* 0x000000002d2d7223 */ /* 0x000fce000000002d */
.L_x_38:
[----:B------:R-:W-:Y:S05]  /*1f80*/  BSYNC.RECONVERGENT B2 ;  /* 0x0000000000027941 */ /* 0x000fea0003800200 */
.L_x_36:
        /* <DEDUP_REMOVED lines=18> */
[----:B------:R-:W-:Y:S01]  /*20b0*/  MOV R0, R45 ;  /* 0x0000002d00007202 */ /* 0x000fe20000000f00 */
[----:B------:R-:W-:Y:S06]  /*20c0*/  BRA `(.L_x_41) ;  /* 0x0000000000107947 */ /* 0x000fec0003800000 */
.L_x_40:
[----:B------:R-:W0:Y:S02]  /*20d0*/  MUFU.RCP R0, R41 ;  /* 0x0000002900007308 */ /* 0x000e240000001000 */
[----:B0-----:R-:W-:-:S04]  /*20e0*/  FFMA R32, R41, R0, -1 ;  /* 0xbf80000029207423 */ /* 0x001fc80000000000 */
[----:B------:R-:W-:-:S04]  /*20f0*/  FADD.FTZ R33, -R32, -RZ ;  /* 0x800000ff20217221 */ /* 0x000fc80000010100 */
[----:B------:R-:W-:-:S07]  /*2100*/  FFMA R0, R0, R33, R0 ;  /* 0x0000002100007223 */ /* 0x000fce0000000000 */
.L_x_41:
[----:B------:R-:W-:Y:S05]  /*2110*/  BSYNC.RECONVERGENT B2 ;  /* 0x0000000000027941 */ /* 0x000fea0003800200 */
.L_x_39:
        /* <DEDUP_REMOVED lines=9> */
[----:B0-----:R-:W-:Y:S01]  /*21b0*/  FADD R39, R33, R32 ;  /* 0x0000002021277221 */ /* 0x001fe20000000000 */
[----:B------:R-:W-:-:S06]  /*21c0*/  IMAD.MOV.U32 R32, RZ, RZ, -0x7185250b ;  /* 0x8e7adaf5ff207424 */ /* 0x000fcc00078e00ff */
[----:B------:R-:W-:-:S06]  /*21d0*/  @!P1 LOP3.LUT R43, R43, 0x80000000, R38, 0xf8, !PT ;  /* 0x800000002b2b9812 */ /* 0x000fcc00078ef826 */
[----:B------:R-:W0:Y:S01]  /*21e0*/  F2F.F64.F32 R42, R43 ;  /* 0x0000002b002a7310 */ /* 0x000e220000201800 */
[----:B--2---:R-:W-:-:S04]  /*21f0*/  FADD R36, -R15, R44 ;  /* 0x0000002c0f247221 */ /* 0x004fc80000000100 */
[----:B------:R-:W-:-:S04]  /*2200*/  FMUL R33, R39, R36 ;  /* 0x0000002427217220 */ /* 0x000fc80000400000 */
        /* <DEDUP_REMOVED lines=14> */
.L_x_43:
[----:B------:R-:W0:Y:S02]  /*22f0*/  MUFU.RCP R45, |R40| ;  /* 0x40000028002d7308 */ /* 0x000e240000001000 */
[----:B0-----:R-:W-:-:S04]  /*2300*/  FFMA R0, |R40|, R45, -1 ;  /* 0xbf80000028007423 */ /* 0x001fc8000000022d */
[----:B------:R-:W-:-:S04]  /*2310*/  FADD.FTZ R0, -R0, -RZ ;  /* 0x800000ff00007221 */ /* 0x000fc80000010100 */
[----:B------:R-:W-:-:S07]  /*2320*/  FFMA R45, R45, R0, R45 ;  /* 0x000000002d2d7223 */ /* 0x000fce000000002d */
.L_x_44:
[----:B------:R-:W-:Y:S05]  /*2330*/  BSYNC.RECONVERGENT B2 ;  /* 0x0000000000027941 */ /* 0x000fea0003800200 */
.L_x_42:
        /* <DEDUP_REMOVED lines=19> */
.L_x_46:
[----:B------:R-:W0:Y:S02]  /*2470*/  MUFU.RCP R45, R44 ;  /* 0x0000002c002d7308 */ /* 0x000e240000001000 */
[----:B0-----:R-:W-:-:S04]  /*2480*/  FFMA R0, R44, R45, -1 ;  /* 0xbf8000002c007423 */ /* 0x001fc8000000002d */
[----:B------:R-:W-:-:S04]  /*2490*/  FADD.FTZ R0, -R0, -RZ ;  /* 0x800000ff00007221 */ /* 0x000fc80000010100 */
[----:B------:R-:W-:-:S07]  /*24a0*/  FFMA R45, R45, R0, R45 ;  /* 0x000000002d2d7223 */ /* 0x000fce000000002d */
.L_x_47:
[----:B------:R-:W-:Y:S05]  /*24b0*/  BSYNC.RECONVERGENT B2 ;  /* 0x0000000000027941 */ /* 0x000fea0003800200 */
.L_x_45:
[----:B------:R-:W-:Y:S01]  /*24c0*/  IADD3 R32, PT, PT, R37, R34, RZ ;  /* 0x0000002225207210 */ /* 0x000fe20007ffe0ff */
[----:B------:R-:W-:-:S04]  /*24d0*/  IMAD.MOV.U32 R33, RZ, RZ, 0x4 ;  /* 0x00000004ff217424 */ /* 0x000fc800078e00ff */
        /* <DEDUP_REMOVED lines=10> */
[----:B0-----:R-:W-:-:S06]  /*2580*/  DFMA R42, R40, R42, 0.5 ;  /* 0x3fe00000282a742b */ /* 0x001fcc000000002a */
[----:B------:R0:W1:Y:S01]  /*2590*/  F2F.F32.F64 R41, R42 ;  /* 0x0000002a00297310 */ /* 0x0000620000301000 */
[----:B--2---:R-:W-:-:S04]  /*25a0*/  FADD R37, -R15, R32 ;  /* 0x000000200f257221 */ /* 0x004fc80000000100 */
[----:B------:R-:W-:-:S04]  /*25b0*/  FMUL R39, R39, R37 ;  /* 0x0000002527277220 */ /* 0x000fc80000400000 */
[----:B------:R-:W-:-:S04]  /*25c0*/  FMUL R39, R16, R39 ;  /* 0x0000002710277220 */ /* 0x000fc80000400000 */
[C---:B------:R-:W-:Y:S01]  /*25d0*/  FADD R44, |R39|.reuse, -RZ ;  /* 0x800000ff272c7221 */ /* 0x040fe20000000200 */
[C---:B------:R-:W-:Y:S01]  /*25e0*/  FSETP.GT.AND P2, PT, |R39|.reuse, 1, PT ;  /* 0x3f8000002700780b */ /* 0x040fe20003f44200 */
[----:B------:R-:W-:-:S03]  /*25f0*/  FADD R40, -R39, -RZ ;  /* 0x800000ff27287221 */ /* 0x000fc60000000100 */
        /* <DEDUP_REMOVED lines=8> */
.L_x_49:
[----:B------:R-:W0:Y:S02]  /*2680*/  MUFU.RCP R0, |R39| ;  /* 0x4000002700007308 */ /* 0x000e240000001000 */
[----:B0-----:R-:W-:-:S04]  /*2690*/  FFMA R32, |R39|, R0, -1 ;  /* 0xbf80000027207423 */ /* 0x001fc80000000200 */
[----:B------:R-:W-:-:S04]  /*26a0*/  FADD.FTZ R45, -R32, -RZ ;  /* 0x800000ff202d7221 */ /* 0x000fc80000010100 */
[----:B------:R-:W-:-:S07]  /*26b0*/  FFMA R45, R0, R45, R0 ;  /* 0x0000002d002d7223 */ /* 0x000fce0000000000 */
.L_x_50:
[----:B------:R-:W-:Y:S05]  /*26c0*/  BSYNC.RECONVERGENT B2 ;  /* 0x0000000000027941 */ /* 0x000fea0003800200 */
.L_x_48:
        /* <DEDUP_REMOVED lines=18> */
[----:B------:R-:W-:Y:S01]  /*27f0*/  IMAD.MOV.U32 R0, RZ, RZ, R45 ;  /* 0x000000ffff007224 */ /* 0x000fe200078e002d */
[----:B------:R-:W-:Y:S06]  /*2800*/  BRA `(.L_x_53) ;  /* 0x0000000000107947 */ /* 0x000fec0003800000 */
.L_x_52:
[----:B------:R-:W0:Y:S02]  /*2810*/  MUFU.RCP R0, R45 ;  /* 0x0000002d00007308 */ /* 0x000e240000001000 */
[----:B0-----:R-:W-:-:S04]  /*2820*/  FFMA R32, R45, R0, -1 ;  /* 0xbf8000002d207423 */ /* 0x001fc80000000000 */
[----:B------:R-:W-:-:S04]  /*2830*/  FADD.FTZ R33, -R32, -RZ ;  /* 0x800000ff20217221 */ /* 0x000fc80000010100 */
[----:B------:R-:W-:-:S07]  /*2840*/  FFMA R0, R0, R33, R0 ;  /* 0x0000002100007223 */ /* 0x000fce0000000000 */
.L_x_53:
[----:B------:R-:W-:Y:S05]  /*2850*/  BSYNC.RECONVERGENT B2 ;  /* 0x0000000000027941 */ /* 0x000fea0003800200 */
.L_x_51:
[----:B------:R-:W-:Y:S01]  /*2860*/  IADD3 R44, PT, PT, R23, R34, RZ ;  /* 0x00000022172c7210 */ /* 0x000fe20007ffe0ff */
[----:B------:R-:W-:Y:S01]  /*2870*/  IMAD.MOV.U32 R45, RZ, RZ, 0x4 ;  /* 0x00000004ff2d7424 */ /* 0x000fe200078e00ff */
[----:B------:R-:W0:Y:S03]  /*2880*/  LDC.64 R32, c[0x0][0x3a0] ;  /* 0x0000e800ff207b82 */ /* 0x000e260000000a00 */
[----:B------:R-:W-:-:S06]  /*2890*/  IMAD.WIDE R44, R44, R45, UR8 ;  /* 0x000000082c2c7e25 */ /* 0x000fcc000f8e022d */
[----:B------:R-:W2:Y:S01]  /*28a0*/  LD.E R44, desc[UR16][R44.64] ;  /* 0x000000102c2c7980 */ /* 0x000ea2000c101900 */
[----:B------:R-:W-:Y:S01]  /*28b0*/  FSETP.GTU.AND P1, PT, |R39|, +INF , PT ;  /* 0x7f8000002700780b */ /* 0x000fe20003f2c200 */
[----:B------:R-:W-:Y:S01]  /*28c0*/  FFMA R47, R43, R0, R42 ;  /* 0x000000002b2f7223 */ /* 0x000fe2000000002a */
[----:B------:R-:W-:Y:S02]  /*28d0*/  HFMA2 R42, -RZ, RZ, -0.000395298004150390625, -222.625 ;  /* 0x8e7adaf5ff2a7431 */ /* 0x000fe400000001ff */
[----:B------:R-:W-:Y:S01]  /*28e0*/  IMAD.MOV.U32 R43, RZ, RZ, 0x3fd45f31 ;  /* 0x3fd45f31ff2b7424 */ /* 0x000fe200078e00ff */
[----:B------:R-:W-:Y:S01]  /*28f0*/  BSSY.RECONVERGENT B2, `(.L_x_54) ;  /* 0x0000018000027945 */ /* 0x000fe20003800200 */
[----:B------:R-:W-:-:S07]  /*2900*/  @P2 FADD R47, -R47, 1.5707963705062866211 ;  /* 0x3fc90fdb2f2f2421 */ /* 0x000fce0000000100 */
[----:B------:R-:W-:Y:S01]  /*2910*/  @!P1 LOP3.LUT R47, R47, 0x80000000, R40, 0xf8, !PT ;  /* 0x800000002f2f9812 */ /* 0x000fe200078ef828 */
[----:B0-----:R-:W-:-:S03]  /*2920*/  FADD R0, R33, -R32 ;  /* 0x8000002021007221 */ /* 0x001fc60000000000 */
[----:B------:R-:W0:Y:S02]  /*2930*/  F2F.F64.F32 R32, R47 ;  /* 0x0000002f00207310 */ /* 0x000e240000201800 */
[----:B0-----:R-:W-:-:S06]  /*2940*/  DFMA R32, R32, R42, 0.5 ;  /* 0x3fe000002020742b */ /* 0x001fcc000000002a */
[----:B------:R0:W1:Y:S01]  /*2950*/  F2F.F32.F64 R40, R32 ;  /* 0x0000002000287310 */ /* 0x0000620000301000 */
[----:B--2---:R-:W-:-:S04]  /*2960*/  FADD R23, -R15, R44 ;  /* 0x0000002c0f177221 */ /* 0x004fc80000000100 */
[----:B------:R-:W-:-:S04]  /*2970*/  FMUL R39, R23, R0 ;  /* 0x0000000017277220 */ /* 0x000fc80000400000 */
        /* <DEDUP_REMOVED lines=11> */
.L_x_55:
[----:B------:R-:W0:Y:S02]  /*2a30*/  MUFU.RCP R45, |R34| ;  /* 0x40000022002d7308 */ /* 0x000e240000001000 */
[----:B0-----:R-:W-:-:S04]  /*2a40*/  FFMA R0, |R34|, R45, -1 ;  /* 0xbf80000022007423 */ /* 0x001fc8000000022d */
[----:B------:R-:W-:-:S04]  /*2a50*/  FADD.FTZ R0, -R0, -RZ ;  /* 0x800000ff00007221 */ /* 0x000fc80000010100 */
[----:B------:R-:W-:-:S07]  /*2a60*/  FFMA R45, R45, R0, R45 ;  /* 0x000000002d2d7223 */ /* 0x000fce000000002d */
.L_x_56:
[----:B------:R-:W-:Y:S05]  /*2a70*/  BSYNC.RECONVERGENT B2 ;  /* 0x0000000000027941 */ /* 0x000fea0003800200 */
.L_x_54:
        /* <DEDUP_REMOVED lines=19> */
.L_x_58:
[----:B------:R-:W0:Y:S02]  /*2bb0*/  MUFU.RCP R45, R32 ;  /* 0x00000020002d7308 */ /* 0x000e240000001000 */
[----:B0-----:R-:W-:-:S04]  /*2bc0*/  FFMA R0, R32, R45, -1 ;  /* 0xbf80000020007423 */ /* 0x001fc8000000002d */
[----:B------:R-:W-:-:S04]  /*2bd0*/  FADD.FTZ R0, -R0, -RZ ;  /* 0x800000ff00007221 */ /* 0x000fc80000010100 */
[----:B------:R-:W-:-:S07]  /*2be0*/  FFMA R45, R45, R0, R45 ;  /* 0x000000002d2d7223 */ /* 0x000fce000000002d */
.L_x_59:
[----:B------:R-:W-:Y:S05]  /*2bf0*/  BSYNC.RECONVERGENT B2 ;  /* 0x0000000000027941 */ /* 0x000fea0003800200 */
.L_x_57:
[----:B------:R-:W-:-:S06]  /*2c00*/  IMAD.WIDE R32, R13, 0x4, R28 ;  /* 0x000000040d207825 */ /* 0x000fcc00078e021c */
[----:B------:R-:W2:Y:S01]  /*2c10*/  LD.E R32, desc[UR16][R32.64] ;  /* 0x0000001020207980 */ /* 0x000ea2000c101900 */
[----:B------:R-:W-:Y:S01]  /*2c20*/  FSETP.GTU.AND P1, PT, |R34|, +INF , PT ;  /* 0x7f8000002200780b */ /* 0x000fe20003f2c200 */
[----:B------:R-:W-:Y:S01]  /*2c30*/  FFMA R39, R16, R45, R39 ;  /* 0x0000002d10277223 */ /* 0x000fe20000000027 */
[----:B------:R-:W-:Y:S02]  /*2c40*/  HFMA2 R45, -RZ, RZ, 1.95703125, 460.25 ;  /* 0x3fd45f31ff2d7431 */ /* 0x000fe400000001ff */
[----:B------:R-:W-:Y:S02]  /*2c50*/  IMAD.MOV.U32 R44, RZ, RZ, -0x7185250b ;  /* 0x8e7adaf5ff2c7424 */ /* 0x000fe400078e00ff */
[----:B------:R-:W-:Y:S01]  /*2c60*/  FMUL R18, R18, R21 ;  /* 0x0000001512127220 */ /* 0x000fe20000400000 */
[----:B------:R-:W-:Y:S01]  /*2c70*/  @P2 FADD R39, -R39, 1.5707963705062866211 ;  /* 0x3fc90fdb27272421 */ /* 0x000fe20000000100 */
[----:B------:R-:W-:Y:S01]  /*2c80*/  UMOV UR22, 0x9999999a ;  /* 0x9999999a00167882 */ /* 0x000fe20000000000 */
[----:B------:R-:W-:Y:S01]  /*2c90*/  UMOV UR23, 0x3fb99999 ;  /* 0x3fb9999900177882 */ /* 0x000fe20000000000 */
[----:B------:R-:W-:-:S02]  /*2ca0*/  FFMA R18, R17, R20, R18 ;  /* 0x0000001411127223 */ /* 0x000fc40000000012 */
[----:B------:R-:W-:Y:S02]  /*2cb0*/  F2F.F64.F32 R16, R15 ;  /* 0x0000000f00107310 */ /* 0x000fe40000201800 */
[----:B------:R-:W-:Y:S01]  /*2cc0*/  FFMA R19, R19, R24, R18 ;  /* 0x0000001813137223 */ /* 0x000fe20000000012 */
[----:B------:R-:W-:-:S03]  /*2cd0*/  @!P1 LOP3.LUT R39, R39, 0x80000000, R34, 0xf8, !PT ;  /* 0x8000000027279812 */ /* 0x000fc600078ef822 */
[----:B------:R-:W-:Y:S02]  /*2ce0*/  FFMA R22, R22, R35, R19 ;  /* 0x0000002316167223 */ /* 0x000fe40000000013 */
[----:B------:R-:W0:Y:S02]  /*2cf0*/  F2F.F64.F32 R42, R39 ;  /* 0x00000027002a7310 */ /* 0x000e240000201800 */
[----:B------:R-:W-:-:S04]  /*2d00*/  FFMA R25, R25, R38, R22 ;  /* 0x0000002619197223 */ /* 0x000fc80000000016 */
[----:B------:R-:W-:-:S04]  /*2d10*/  FFMA R36, R36, R41, R25 ;  /* 0x0000002924247223 */ /* 0x000fc80000000019 */
[----:B------:R-:W-:Y:S01]  /*2d20*/  FFMA R36, R37, R40, R36 ;  /* 0x0000002825247223 */ /* 0x000fe20000000024 */
[----:B0-----:R-:W-:-:S10]  /*2d30*/  DFMA R42, R42, R44, 0.5 ;  /* 0x3fe000002a2a742b */ /* 0x001fd4000000002c */
[----:B------:R-:W0:Y:S02]  /*2d40*/  F2F.F32.F64 R42, R42 ;  /* 0x0000002a002a7310 */ /* 0x000e240000301000 */
[----:B0-----:R-:W-:-:S06]  /*2d50*/  FFMA R36, R23, R42, R36 ;  /* 0x0000002a17247223 */ /* 0x001fcc0000000024 */
[----:B------:R-:W0:Y:S02]  /*2d60*/  F2F.F64.F32 R18, R36 ;  /* 0x0000002400127310 */ /* 0x000e240000201800 */
[----:B0-----:R-:W-:Y:S01]  /*2d70*/  DFMA R16, R18, UR22, R16 ;  /* 0x0000001612107c2b */ /* 0x001fe20008000010 */
[----:B------:R-:W-:-:S09]  /*2d80*/  UMOV UR23, 0x3fc99999 ;  /* 0x3fc9999900177882 */ /* 0x000fd20000000000 */
[----:B------:R-:W0:Y:S08]  /*2d90*/  F2F.F32.F64 R17, R16 ;  /* 0x0000001000117310 */ /* 0x000e300000301000 */
[----:B0-----:R-:W-:Y:S08]  /*2da0*/  F2F.F64.F32 R18, R17 ;  /* 0x0000001100127310 */ /* 0x001ff00000201800 */
[----:B--2---:R-:W0:Y:S01]  /*2db0*/  F2F.F64.F32 R22, R32 ;  /* 0x0000002000167310 */ /* 0x004e220000201800 */
[----:B------:R-:W-:-:S07]  /*2dc0*/  FADD R20, R17, -R32 ;  /* 0x8000002011147221 */ /* 0x000fce0000000000 */
[----:B------:R-:W1:Y:S01]  /*2dd0*/  F2F.F64.F32 R20, R20 ;  /* 0x0000001400147310 */ /* 0x000e620000201800 */
[----:B0-----:R-:W-:-:S08]  /*2de0*/  DMUL R22, R22, UR22 ;  /* 0x0000001616167c28 */ /* 0x001fd00008000000 */
[----:B-1----:R-:W-:-:S10]  /*2df0*/  DFMA R18, -R20, R22, R18 ;  /* 0x000000161412722b */ /* 0x002fd40000000112 */
[----:B------:R0:W1:Y:S01]  /*2e00*/  F2F.F32.F64 R19, R18 ;  /* 0x0000001200137310 */ /* 0x0000620000301000 */
[----:B------:R-:W-:Y:S05]  /*2e10*/  BRA `(.L_x_60) ;  /* 0x0000000000087947 */ /* 0x000fea0003800000 */
.L_x_10:
[----:B------:R-:W-:Y:S01]  /*2e20*/  IMAD.MOV.U32 R15, RZ, RZ, RZ ;  /* 0x000000ffff0f7224 */ /* 0x000fe200078e00ff */
[----:B------:R-:W-:-:S07]  /*2e30*/  MOV R19, RZ ;  /* 0x000000ff00137202 */ /* 0x000fce0000000f00 */
.L_x_60:
[----:B012---:R-:W-:Y:S05]  /*2e40*/  BSYNC.RECONVERGENT B0 ;  /* 0x0000000000007941 */ /* 0x007fea0003800200 */
.L_x_9:
[----:B------:R-:W-:Y:S01]  /*2e50*/  ISETP.LT.AND P1, PT, R14, UR13, PT ;  /* 0x0000000d0e007c0c */ /* 0x000fe2000bf21270 */
[----:B------:R-:W-:Y:S01]  /*2e60*/  BSSY.RECONVERGENT B0, `(.L_x_61) ;  /* 0x0000009000007945 */ /* 0x000fe20003800200 */
[C---:B------:R-:W-:Y:S02]  /*2e70*/  ISETP.GE.AND P2, PT, R5.reuse, R12, PT ;  /* 0x0000000c0500720c */ /* 0x040fe40003f46270 */
[----:B------:R-:W-:-:S13]  /*2e80*/  ISETP.LE.OR P1, PT, R5, R2, !P1 ;  /* 0x000000020500720c */ /* 0x000fda0004f23670 */
[----:B------:R-:W-:Y:S05]  /*2e90*/  @P1 BRA `(.L_x_62) ;  /* 0x0000000000141947 */ /* 0x000fea0003800000 */
[----:B------:R-:W2:Y:S01]  /*2ea0*/  LD.E R13, desc[UR16][R30.64] ;  /* 0x000000101e0d7980 */ /* 0x000ea2000c101900 */
[----:B------:R-:W-:Y:S02]  /*2eb0*/  IMAD.MOV.U32 R17, RZ, RZ, 0x4 ;  /* 0x00000004ff117424 */ /* 0x000fe400078e00ff */
[----:B------:R-:W-:-:S04]  /*2ec0*/  IMAD R16, R14, UR14, R11 ;  /* 0x0000000e0e107c24 */ /* 0x000fc8000f8e020b */
[----:B------:R-:W-:-:S05]  /*2ed0*/  IMAD.WIDE R16, R16, R17, UR8 ;  /* 0x0000000810107e25 */ /* 0x000fca000f8e0211 */
[----:B--2---:R0:W-:Y:S02]  /*2ee0*/  ST.E desc[UR16][R16.64], R13 ;  /* 0x0000000d10007985 */ /* 0x0041e4000c101910 */
.L_x_62:
[----:B------:R-:W-:Y:S05]  /*2ef0*/  BSYNC.RECONVERGENT B0 ;  /* 0x0000000000007941 */ /* 0x000fea0003800200 */
.L_x_61:
[----:B------:R1:W-:Y:S01]  /*2f00*/  @!P2 ST.E desc[UR16][R30.64], R19 ;  /* 0x000000131e00a985 */ /* 0x0003e2000c101910 */
[----:B------:R-:W-:Y:S05]  /*2f10*/  @!P2 BRA `(.L_x_63) ;  /* 0x000000000010a947 */ /* 0x000fea0003800000 */
[----:B0-----:R-:W-:Y:S02]  /*2f20*/  HFMA2 R17, -RZ, RZ, 0, 2.384185791015625e-07 ;  /* 0x00000004ff117431 */ /* 0x001fe400000001ff */
[----:B------:R-:W-:-:S04]  /*2f30*/  @!P0 IMAD R16, R9, UR14, R4 ;  /* 0x0000000e09108c24 */ /* 0x000fc8000f8e0204 */
[----:B------:R-:W-:-:S05]  /*2f40*/  @!P0 IMAD.WIDE R16, R16, R17, UR8 ;  /* 0x0000000810108e25 */ /* 0x000fca000f8e0211 */
[----:B------:R2:W-:Y:S02]  /*2f50*/  @!P0 ST.E desc[UR16][R16.64], R19 ;  /* 0x0000001310008985 */ /* 0x0005e4000c101910 */
.L_x_63:
[----:B------:R-:W-:Y:S01]  /*2f60*/  VIADD R5, R5, 0x140 ;  /* 0x0000014005057836 */ /* 0x000fe20000000000 */
[----:B------:R-:W-:Y:S05]  /*2f70*/  WARPSYNC.ALL ;  /* 0x0000000000007948 */ /* 0x000fea0003800000 */
[----:B------:R-:W-:Y:S01]  /*2f80*/  BAR.SYNC.DEFER_BLOCKING 0x0 ;  /* 0x0000000000007b1d */ /* 0x000fe20000010000 */
[----:B------:R-:W-:Y:S01]  /*2f90*/  ISETP.NE.AND P0, PT, R5, R10, PT ;  /* 0x0000000a0500720c */ /* 0x000fe20003f05270 */
[----:B------:R-:W-:-:S04]  /*2fa0*/  FADD R15, R19, -R15 ;  /* 0x8000000f130f7221 */ /* 0x000fc80000000000 */
[----:B------:R-:W-:-:S08]  /*2fb0*/  FADD R8, |R15|, R8 ;  /* 0x000000080f087221 */ /* 0x000fd00000000200 */
[----:B------:R-:W-:Y:S05]  /*2fc0*/  @P0 BRA `(.L_x_64) ;  /* 0xffffffdc00400947 */ /* 0x000fea000383ffff */
[----:B------:R-:W-:Y:S05]  /*2fd0*/  BRA `(.L_x_65) ;  /* 0x0000000000047947 */ /* 0x000fea0003800000 */
.L_x_6:
[----:B------:R-:W-:-:S07]  /*2fe0*/  MOV R8, RZ ;  /* 0x000000ff00087202 */ /* 0x000fce0000000f00 */
.L_x_65:
[----:B------:R3:W-:Y:S01]  /*2ff0*/  ST.E desc[UR16][R30.64], R8 ;  /* 0x000000081e007985 */ /* 0x0007e2000c101910 */
[----:B------:R-:W-:Y:S05]  /*3000*/  WARPSYNC.ALL ;  /* 0x0000000000007948 */ /* 0x000fea0003800000 */
[----:B------:R-:W-:Y:S01]  /*3010*/  BSSY.RECONVERGENT B0, `(.L_x_66) ;  /* 0x0000007000007945 */ /* 0x000fe20003800200 */
[----:B------:R-:W-:Y:S06]  /*3020*/  BAR.SYNC.DEFER_BLOCKING 0x0 ;  /* 0x0000000000007b1d */ /* 0x000fec0000010000 */
[----:B---3--:R-:W-:Y:S05]  /*3030*/  @!P6 BRA `(.L_x_67) ;  /* 0x000000000010e947 */ /* 0x008fea0003800000 */
[----:B------:R-:W3:Y:S04]  /*3040*/  LD.E R0, desc[UR16][R30.64+-0x400] ;  /* 0xfffc00101e007980 */ /* 0x000ee8000c101900 */
[----:B------:R-:W3:Y:S02]  /*3050*/  LD.E R5, desc[UR16][R30.64] ;  /* 0x000000101e057980 */ /* 0x000ee4000c101900 */
[----:B---3--:R-:W-:-:S05]  /*3060*/  FADD R5, R0, R5 ;  /* 0x0000000500057221 */ /* 0x008fca0000000000 */
[----:B------:R3:W-:Y:S02]  /*3070*/  ST.E desc[UR16][R30.64+-0x400], R5 ;  /* 0xfffc00051e007985 */ /* 0x0007e4000c101910 */
.L_x_67:
[----:B------:R-:W-:Y:S05]  /*3080*/  BSYNC.RECONVERGENT B0 ;  /* 0x0000000000007941 */ /* 0x000fea0003800200 */
.L_x_66:
[----:B------:R-:W-:Y:S06]  /*3090*/  BAR.SYNC.DEFER_BLOCKING 0x0 ;  /* 0x0000000000007b1d */ /* 0x000fec0000010000 */
[----:B------:R-:W-:-:S05]  /*30a0*/  UMOV UR11, 0x80 ;  /* 0x00000080000b7882 */ /* 0x000fca0000000000 */
.L_x_68:
[----:B------:R-:W-:Y:S01]  /*30b0*/  ISETP.LT.AND P0, PT, R2, UR11, PT ;  /* 0x0000000b02007c0c */ /* 0x000fe2000bf01270 */
[----:B---3--:R-:W-:-:S12]  /*30c0*/  IMAD.MOV.U32 R5, RZ, RZ, 0x4 ;  /* 0x00000004ff057424 */ /* 0x008fd800078e00ff */
[----:B------:R-:W-:Y:S01]  /*30d0*/  @P0 IADD3 R4, PT, PT, R2, UR11, RZ ;  /* 0x0000000b02040c10 */ /* 0x000fe2000fffe0ff */
[----:B------:R-:W3:Y:S04]  /*30e0*/  @P0 LD.E R0, desc[UR16][R30.64] ;  /* 0x000000101e000980 */ /* 0x000ee8000c101900 */
[----:B------:R-:W-:-:S06]  /*30f0*/  @P0 IMAD.WIDE R4, R4, R5, UR6 ;  /* 0x0000000604040e25 */ /* 0x000fcc000f8e0205 */
[----:B------:R-:W3:Y:S01]  /*3100*/  @P0 LD.E R5, desc[UR16][R4.64] ;  /* 0x0000001004050980 */ /* 0x000ee2000c101900 */
[----:B------:R-:W-:-:S04]  /*3110*/  USHF.R.S32.HI UR12, URZ, 0x1f, UR11 ;  /* 0x0000001fff0c7899 */ /* 0x000fc8000801140b */
[----:B------:R-:W-:-:S04]  /*3120*/  ULOP3.LUT UR12, UR12, 0x1, URZ, 0xc0, !UPT ;  /* 0x000000010c0c7892 */ /* 0x000fc8000f8ec0ff */
[----:B------:R-:W-:-:S04]  /*3130*/  UIADD3 UR11, UPT, UPT, UR12, UR11, URZ ;  /* 0x0000000b0c0b7290 */ /* 0x000fc8000fffe0ff */
[----:B------:R-:W-:-:S04]  /*3140*/  USHF.R.S32.HI UR11, URZ, 0x1, UR11 ;  /* 0x00000001ff0b7899 */ /* 0x000fc8000801140b */
[----:B------:R-:W-:Y:S01]  /*3150*/  UISETP.GT.AND UP1, UPT, UR11, URZ, UPT ;  /* 0x000000ff0b00728c */ /* 0x000fe2000bf24270 */
[----:B---34-:R-:W-:-:S05]  /*3160*/  @P0 FADD R9, R0, R5 ;  /* 0x0000000500090221 */ /* 0x018fca0000000000 */
[----:B------:R4:W-:Y:S01]  /*3170*/  @P0 ST.E desc[UR16][R30.64], R9 ;  /* 0x000000091e000985 */ /* 0x0009e2000c101910 */
[----:B------:R-:W-:Y:S06]  /*3180*/  BAR.SYNC.DEFER_BLOCKING 0x0 ;  /* 0x0000000000007b1d */ /* 0x000fec0000010000 */
[----:B------:R-:W-:Y:S05]  /*3190*/  BRA.U UP1, `(.L_x_68) ;  /* 0xfffffffd01c47547 */ /* 0x000fea000b83ffff */
[----:B------:R-:W-:Y:S04]  /*31a0*/  BSSY.RECONVERGENT B0, `(.L_x_69) ;  /* 0x0000018000007945 */ /* 0x000fe80003800200 */
[----:B------:R-:W-:Y:S05]  /*31b0*/  @P5 BRA `(.L_x_70) ;  /* 0x0000000000585947 */ /* 0x000fea0003800000 */
[----:B------:R-:W3:Y:S01]  /*31c0*/  LD.E R0, desc[UR16][R30.64] ;  /* 0x000000101e007980 */ /* 0x000ee2000c101900 */
[----:B------:R-:W-:Y:S01]  /*31d0*/  I2FP.F32.S32 R5, UR15 ;  /* 0x0000000f00057c45 */ /* 0x000fe20008201400 */
[----:B------:R-:W-:Y:S03]  /*31e0*/  BSSY.RECONVERGENT B1, `(.L_x_71) ;  /* 0x000000c000017945 */ /* 0x000fe60003800200 */
[----:B------:R-:W4:Y:S02]  /*31f0*/  MUFU.RCP R4, R5 ;  /* 0x0000000500047308 */ /* 0x000f240000001000 */
[----:B----4-:R-:W-:-:S04]  /*3200*/  FFMA R9, -R5, R4, 1 ;  /* 0x3f80000005097423 */ /* 0x010fc80000000104 */
[----:B------:R-:W-:Y:S02]  /*3210*/  FFMA R9, R4, R9, R4 ;  /* 0x0000000904097223 */ /* 0x000fe40000000004 */
[----:B---3--:R-:W3:Y:S02]  /*3220*/  FCHK P0, R0, R5 ;  /* 0x0000000500007302 */ /* 0x008ee40000000000 */
[----:B------:R-:W-:-:S04]  /*3230*/  FFMA R4, R0, R9, RZ ;  /* 0x0000000900047223 */ /* 0x000fc800000000ff */
[----:B------:R-:W-:-:S04]  /*3240*/  FFMA R6, -R5, R4, R0 ;  /* 0x0000000405067223 */ /* 0x000fc80000000100 */
[----:B------:R-:W-:Y:S01]  /*3250*/  FFMA R4, R9, R6, R4 ;  /* 0x0000000609047223 */ /* 0x000fe20000000004 */
[----:B---3--:R-:W-:Y:S06]  /*3260*/  @!P0 BRA `(.L_x_72) ;  /* 0x00000000000c8947 */ /* 0x008fec0003800000 */
[----:B------:R-:W-:-:S07]  /*3270*/  MOV R4, 0x3290 ;  /* 0x0000329000047802 */ /* 0x000fce0000000f00 */
[----:B012--5:R-:W-:Y:S05]  /*3280*/  CALL.REL.NOINC `($__internal_2_$__cuda_sm3x_div_rn_noftz_f32_slowpath) ;  /* 0x0000000800b07944 */ /* 0x027fea0003c00000 */
[----:B------:R-:W-:-:S07]  /*3290*/  IMAD.MOV.U32 R4, RZ, RZ, R9 ;  /* 0x000000ffff047224 */ /* 0x000fce00078e0009 */
.L_x_72:
[----:B------:R-:W-:Y:S05]  /*32a0*/  BSYNC.RECONVERGENT B1 ;  /* 0x0000000000017941 */ /* 0x000fea0003800200 */
.L_x_71:
[----:B------:R-:W3:Y:S02]  /*32b0*/  LDCU UR11, c[0x0][0x3b0] ;  /* 0x00007600ff0b77ac */ /* 0x000ee40008000800 */
[----:B---3--:R-:W-:-:S13]  /*32c0*/  FSETP.GEU.AND P0, PT, R4, UR11, PT ;  /* 0x0000000b04007c0b */ /* 0x008fda000bf0e000 */
[----:B------:R-:W3:Y:S01]  /*32d0*/  @!P0 S2R R5, SR_CgaCtaId ;  /* 0x0000000000058919 */ /* 0x000ee20000008800 */
[----:B------:R-:W-:Y:S02]  /*32e0*/  @!P0 MOV R4, 0x400 ;  /* 0x0000040000048802 */ /* 0x000fe40000000f00 */
[----:B------:R-:W-:Y:S02]  /*32f0*/  @!P0 MOV R0, 0x1 ;  /* 0x0000000100008802 */ /* 0x000fe40000000f00 */
[----:B---3--:R-:W-:-:S05]  /*3300*/  @!P0 LEA R5, R5, R4, 0x18 ;  /* 0x0000000405058211 */ /* 0x008fca00078ec0ff */
[----:B------:R3:W-:Y:S02]  /*3310*/  @!P0 STS [R5+0x38e4], R0 ;  /* 0x0038e40005008388 */ /* 0x0007e40000000800 */
.L_x_70:
[----:B------:R-:W-:Y:S05]  /*3320*/  BSYNC.RECONVERGENT B0 ;  /* 0x0000000000007941 */ /* 0x000fea0003800200 */
.L_x_69:
[----:B------:R-:W0:Y:S08]  /*3330*/  S2UR UR12, SR_CgaCtaId ;  /* 0x00000000000c79c3 */ /* 0x000e300000008800 */
[----:B------:R-:W-:Y:S01]  /*3340*/  BAR.SYNC.DEFER_BLOCKING 0x0 ;  /* 0x0000000000007b1d */ /* 0x000fe20000010000 */
[----:B------:R-:W-:-:S05]  /*3350*/  UIADD3 UR4, UPT, UPT, UR4, 0x1, URZ ;  /* 0x0000000104047890 */ /* 0x000fca000fffe0ff */
[----:B------:R-:W-:Y:S02]  /*3360*/  UMOV UR11, 0x400 ;  /* 0x00000400000b7882 */ /* 0x000fe40000000000 */
[----:B------:R-:W1:Y:S01]  /*3370*/  LDC R4, c[0x0][0x3ac] ;  /* 0x0000eb00ff047b82 */ /* 0x000e620000000800 */
[----:B0-----:R-:W-:Y:S01]  /*3380*/  ULEA UR11, UR12, UR11, 0x18 ;  /* 0x0000000b0c0b7291 */ /* 0x001fe2000f8ec0ff */
[----:B-1----:R-:W-:-:S08]  /*3390*/  ISETP.LE.AND P0, PT, R4, UR4, PT ;  /* 0x0000000404007c0c */ /* 0x002fd0000bf03270 */
[----:B---3--:R-:W0:Y:S02]  /*33a0*/  LDS R0, [UR11+0x38e4] ;  /* 0x0038e40bff007984 */ /* 0x008e240008000800 */
[----:B0-----:R-:W-:-:S13]  /*33b0*/  ISETP.EQ.AND P1, PT, R0, RZ, PT ;  /* 0x000000ff0000720c */ /* 0x001fda0003f22270 */
[----:B------:R-:W-:Y:S05]  /*33c0*/  @!P0 BRA P1, `(.L_x_73) ;  /* 0xffffffd400dc8947 */ /* 0x000fea000083ffff */
.L_x_5:
[----:B------:R-:W-:-:S13]  /*33d0*/  PLOP3.LUT P0, PT, PT, PT, UP0, 0x40, 0x4 ;  /* 0x000000000004781c */ /* 0x000fda0003f0e808 */
[----:B------:R-:W-:Y:S05]  /*33e0*/  @P0 EXIT ;  /* 0x000000000000094d */ /* 0x000fea0003800000 */
[----:B------:R-:W-:Y:S01]  /*33f0*/  IABS R11, UR14 ;  /* 0x0000000e000b7c13 */ /* 0x000fe20008000000 */
[----:B------:R-:W0:Y:S01]  /*3400*/  S2R R8, SR_TID.X ;  /* 0x0000000000087919 */ /* 0x000e220000002100 */
[----:B----4-:R-:W-:Y:S02]  /*3410*/  IMAD.U32 R9, RZ, RZ, UR5 ;  /* 0x00000005ff097e24 */ /* 0x010fe4000f8e00ff */
[----:B------:R-:W1:Y:S08]  /*3420*/  I2F.RP R0, R11 ;  /* 0x0000000b00007306 */ /* 0x000e700000209400 */
[----:B-1----:R-:W1:Y:S01]  /*3430*/  MUFU.RCP R0, R0 ;  /* 0x0000000000007308 */ /* 0x002e620000001000 */
[----:B0-----:R-:W-:-:S02]  /*3440*/  IMAD R9, R9, 0x140, R8 ;  /* 0x0000014009097824 */ /* 0x001fc400078e0208 */
[----:B-1----:R-:W-:-:S05]  /*3450*/  VIADD R2, R0, 0xffffffe ;  /* 0x0ffffffe00027836 */ /* 0x002fca0000000000 */
[----:B------:R0:W1:Y:S02]  /*3460*/  F2I.FTZ.U32.TRUNC.NTZ R3, R2 ;  /* 0x0000000200037305 */ /* 0x000064000021f000 */
[----:B0-----:R-:W-:Y:S01]  /*3470*/  HFMA2 R2, -RZ, RZ, 0, 0 ;  /* 0x00000000ff027431 */ /* 0x001fe200000001ff */
[----:B-1----:R-:W-:-:S05]  /*3480*/  IADD3 R4, PT, PT, RZ, -R3, RZ ;  /* 0x80000003ff047210 */ /* 0x002fca0007ffe0ff */
[----:B------:R-:W-:-:S04]  /*3490*/  IMAD R5, R4, R11, RZ ;  /* 0x0000000b04057224 */ /* 0x000fc800078e02ff */
[----:B------:R-:W-:-:S07]  /*34a0*/  IMAD.HI.U32 R6, R3, R5, R2 ;  /* 0x0000000503067227 */ /* 0x000fce00078e0002 */
.L_x_76:
[----:B------:R-:W-:Y:S01]  /*34b0*/  IABS R0, UR14 ;  /* 0x0000000e00007c13 */ /* 0x000fe20008000000 */
[----:B------:R-:W-:Y:S01]  /*34c0*/  BSSY.RECONVERGENT B0, `(.L_x_74) ;  /* 0x0000029000007945 */ /* 0x000fe20003800200 */
[----:B0-----:R-:W-:Y:S02]  /*34d0*/  IABS R3, R8 ;  /* 0x0000000800037213 */ /* 0x001fe40000000000 */
[----:B------:R-:W-:Y:S01]  /*34e0*/  IABS R13, UR14 ;  /* 0x0000000e000d7c13 */ /* 0x000fe20008000000 */
[----:B------:R-:W-:Y:S01]  /*34f0*/  IMAD.MOV R2, RZ, RZ, -R0 ;  /* 0x000000ffff027224 */ /* 0x000fe200078e0a00 */
[----:B------:R-:W-:Y:S01]  /*3500*/  ISETP.NE.AND P3, PT, RZ, UR14, PT ;  /* 0x0000000eff007c0c */ /* 0x000fe2000bf65270 */
[----:B------:R-:W-:Y:S01]  /*3510*/  IMAD.HI.U32 R0, R6, R3, RZ ;  /* 0x0000000306007227 */ /* 0x000fe200078e00ff */
[----:B------:R-:W-:-:S03]  /*3520*/  LOP3.LUT R7, RZ, UR14, RZ, 0x33, !PT ;  /* 0x0000000eff077c12 */ /* 0x000fc6000f8e33ff */
[----:B------:R-:W-:Y:S01]  /*3530*/  IMAD R2, R0, R2, R3 ;  /* 0x0000000200027224 */ /* 0x000fe200078e0203 */
[----:B------:R-:W-:-:S04]  /*3540*/  LOP3.LUT R3, R8, UR14, RZ, 0x3c, !PT ;  /* 0x0000000e08037c12 */ /* 0x000fc8000f8e3cff */
[----:B------:R-:W-:Y:S02]  /*3550*/  ISETP.GT.U32.AND P1, PT, R11, R2, PT ;  /* 0x000000020b00720c */ /* 0x000fe40003f24070 */
[----:B------:R-:W-:-:S11]  /*3560*/  ISETP.GE.AND P2, PT, R3, RZ, PT ;  /* 0x000000ff0300720c */ /* 0x000fd60003f46270 */
[----:B------:R-:W-:Y:S01]  /*3570*/  @!P1 IADD3 R2, PT, PT, R2, -R13, RZ ;  /* 0x8000000d02029210 */ /* 0x000fe20007ffe0ff */
[----:B------:R-:W-:-:S03]  /*3580*/  @!P1 VIADD R0, R0, 0x1 ;  /* 0x0000000100009836 */ /* 0x000fc60000000000 */
[----:B------:R-:W-:-:S13]  /*3590*/  ISETP.GE.U32.AND P0, PT, R2, R11, PT ;  /* 0x0000000b0200720c */ /* 0x000fda0003f06070 */
[----:B------:R-:W-:-:S05]  /*35a0*/  @P0 IADD3 R0, PT, PT, R0, 0x1, RZ ;  /* 0x0000000100000810 */ /* 0x000fca0007ffe0ff */
[----:B------:R-:W-:-:S05]  /*35b0*/  @!P2 IMAD.MOV R0, RZ, RZ, -R0 ;  /* 0x000000ffff00a224 */ /* 0x000fca00078e0a00 */
[----:B------:R-:W-:-:S04]  /*35c0*/  SEL R0, R7, R0, !P3 ;  /* 0x0000000007007207 */ /* 0x000fc80005800000 */
[----:B------:R-:W-:-:S13]  /*35d0*/  ISETP.GE.AND P0, PT, R0, UR13, PT ;  /* 0x0000000d00007c0c */ /* 0x000fda000bf06270 */
[----:B------:R-:W-:Y:S05]  /*35e0*/  @P0 BRA `(.L_x_75) ;  /* 0x0000000000580947 */ /* 0x000fea0003800000 */
[----:B------:R-:W-:Y:S01]  /*35f0*/  ISETP.GE.AND P1, PT, R8, RZ, PT ;  /* 0x000000ff0800720c */ /* 0x000fe20003f26270 */
[----:B------:R-:W-:Y:S01]  /*3600*/  IMAD R5, R0, UR14, RZ ;  /* 0x0000000e00057c24 */ /* 0x000fe2000f8e02ff */
[-C--:B------:R-:W-:Y:S01]  /*3610*/  MOV R11, R13.reuse ;  /* 0x0000000d000b7202 */ /* 0x080fe20000000f00 */
[----:B------:R-:W-:Y:S01]  /*3620*/  HFMA2 R0, -RZ, RZ, 0, 2.384185791015625e-07 ;  /* 0x00000004ff007431 */ /* 0x000fe200000001ff */
[----:B------:R-:W-:Y:S02]  /*3630*/  IADD3 R3, PT, PT, R2, -R13, RZ ;  /* 0x8000000d02037210 */ /* 0x000fe40007ffe0ff */
[----:B------:R-:W-:-:S04]  /*3640*/  ISETP.GT.U32.AND P0, PT, R11, R2, PT ;  /* 0x000000020b00720c */ /* 0x000fc80003f04070 */
[----:B------:R-:W-:-:S05]  /*3650*/  SEL R2, R3, R2, !P0 ;  /* 0x0000000203027207 */ /* 0x000fca0004000000 */
[----:B------:R-:W-:-:S05]  /*3660*/  @!P1 IMAD.MOV R2, RZ, RZ, -R2 ;  /* 0x000000ffff029224 */ /* 0x000fca00078e0a02 */
[----:B------:R-:W-:-:S04]  /*3670*/  SEL R2, R7, R2, !P3 ;  /* 0x0000000207027207 */ /* 0x000fc80005800000 */
[----:B------:R-:W-:-:S05]  /*3680*/  IADD3 R5, PT, PT, R5, R2, RZ ;  /* 0x0000000205057210 */ /* 0x000fca0007ffe0ff */
[----:B------:R-:W-:-:S06]  /*3690*/  IMAD.WIDE R2, R5, R0, UR8 ;  /* 0x0000000805027e25 */ /* 0x000fcc000f8e0200 */
[----:B------:R-:W3:Y:S01]  /*36a0*/  LD.E R3, desc[UR16][R2.64] ;  /* 0x0000001002037980 */ /* 0x000ee2000c101900 */
[----:B------:R-:W0:Y:S01]  /*36b0*/  I2F.RP R0, R13 ;  /* 0x0000000d00007306 */ /* 0x000e220000209400 */
[----:B-----5:R-:W-:-:S07]  /*36c0*/  IMAD.WIDE R4, R5, 0x4, R26 ;  /* 0x0000000405047825 */ /* 0x020fce00078e021a */
[----:B0-----:R-:W0:Y:S02]  /*36d0*/  MUFU.RCP R0, R0 ;  /* 0x0000000000007308 */ /* 0x001e240000001000 */
[----:B0-----:R-:W-:-:S06]  /*36e0*/  VIADD R7, R0, 0xffffffe ;  /* 0x0ffffffe00077836 */ /* 0x001fcc0000000000 */
[----:B------:R-:W0:Y:S02]  /*36f0*/  F2I.FTZ.U32.TRUNC.NTZ R7, R7 ;  /* 0x0000000700077305 */ /* 0x000e24000021f000 */
[----:B0-----:R-:W-:-:S05]  /*3700*/  IADD3 R6, PT, PT, RZ, -R7, RZ ;  /* 0x80000007ff067210 */ /* 0x001fca0007ffe0ff */
[----:B------:R-:W-:Y:S01]  /*3710*/  IMAD R15, R6, R13, RZ ;  /* 0x0000000d060f7224 */ /* 0x000fe200078e02ff */
[----:B------:R-:W-:-:S05]  /*3720*/  MOV R6, RZ ;  /* 0x000000ff00067202 */ /* 0x000fca0000000f00 */
[----:B------:R-:W-:Y:S01]  /*3730*/  IMAD.HI.U32 R6, R7, R15, R6 ;  /* 0x0000000f07067227 */ /* 0x000fe200078e0006 */
[----:B---3--:R0:W-:Y:S06]  /*3740*/  ST.E desc[UR16][R4.64], R3 ;  /* 0x0000000304007985 */ /* 0x0081ec000c101910 */
.L_x_75:
[----:B------:R-:W-:Y:S05]  /*3750*/  BSYNC.RECONVERGENT B0 ;  /* 0x0000000000007941 */ /* 0x000fea0003800200 */
.L_x_74:
[----:B------:R-:W-:-:S05]  /*3760*/  VIADD R8, R8, 0x140 ;  /* 0x0000014008087836 */ /* 0x000fca0000000000 */
[----:B------:R-:W-:-:S13]  /*3770*/  ISETP.NE.AND P0, PT, R8, R9, PT ;  /* 0x000000090800720c */ /* 0x000fda0003f05270 */
[----:B------:R-:W-:Y:S05]  /*3780*/  @P0 BRA `(.L_x_76) ;  /* 0xfffffffc00480947 */ /* 0x000fea000383ffff */
[----:B------:R-:W-:Y:S05]  /*3790*/  EXIT ;  /* 0x000000000000794d */ /* 0x000fea0003800000 */
        .weak           $__internal_0_$__cuda_sm20_dblrcp_rn_slowpath_v3
        .type           $__internal_0_$__cuda_sm20_dblrcp_rn_slowpath_v3,@function
        .size           $__internal_0_$__cuda_sm20_dblrcp_rn_slowpath_v3,($__internal_1_$__cuda_sm20_rcp_rn_f32_slowpath - $__internal_0_$__cuda_sm20_dblrcp_rn_slowpath_v3)
$__internal_0_$__cuda_sm20_dblrcp_rn_slowpath_v3:
[----:B------:R-:W-:Y:S01]  /*37a0*/  DSETP.GTU.AND P2, PT, |R16|, +INF , PT ;  /* 0x7ff000001000742a */ /* 0x000fe20003f4c200 */
[----:B------:R-:W-:-:S13]  /*37b0*/  BSSY.RECONVERGENT B1, `(.L_x_77) ;  /* 0x0000023000017945 */ /* 0x000fda0003800200 */
[----:B------:R-:W-:Y:S05]  /*37c0*/  @P2 BRA `(.L_x_78) ;  /* 0x00000000007c2947 */ /* 0x000fea0003800000 */
[----:B------:R-:W-:-:S04]  /*37d0*/  LOP3.LUT R19, R17, 0x7fffffff, RZ, 0xc0, !PT ;  /* 0x7fffffff11137812 */ /* 0x000fc800078ec0ff */
[----:B------:R-:W-:-:S04]  /*37e0*/  IADD3 R20, PT, PT, R19, -0x1, RZ ;  /* 0xffffffff13147810 */ /* 0x000fc80007ffe0ff */
[----:B------:R-:W-:-:S13]  /*37f0*/  ISETP.GE.U32.AND P2, PT, R20, 0x7fefffff, PT ;  /* 0x7fefffff1400780c */ /* 0x000fda0003f46070 */
[----:B------:R-:W-:Y:S02]  /*3800*/  @P2 LOP3.LUT R21, R17, 0x7ff00000, RZ, 0x3c, !PT ;  /* 0x7ff0000011152812 */ /* 0x000fe400078e3cff */
[----:B------:R-:W-:Y:S01]  /*3810*/  @P2 MOV R20, RZ ;  /* 0x000000ff00142202 */ /* 0x000fe20000000f00 */
[----:B------:R-:W-:Y:S06]  /*3820*/  @P2 BRA `(.L_x_79) ;  /* 0x00000000006c2947 */ /* 0x000fec0003800000 */
[----:B------:R-:W-:-:S13]  /*3830*/  ISETP.GE.U32.AND P2, PT, R19, 0x1000001, PT ;  /* 0x010000011300780c */ /* 0x000fda0003f46070 */
[----:B------:R-:W-:Y:S05]  /*3840*/  @!P2 BRA `(.L_x_80) ;  /* 0x000000000034a947 */ /* 0x000fea0003800000 */
[----:B------:R-:W-:Y:S01]  /*3850*/  VIADD R21, R17, 0xc0200000 ;  /* 0xc020000011157836 */ /* 0x000fe20000000000 */
[----:B------:R-:W-:-:S03]  /*3860*/  MOV R20, R16 ;  /* 0x0000001000147202 */ /* 0x000fc60000000f00 */
[----:B------:R-:W0:Y:S03]  /*3870*/  MUFU.RCP64H R23, R21 ;  /* 0x0000001500177308 */ /* 0x000e260000001800 */
[----:B0-----:R-:W-:-:S08]  /*3880*/  DFMA R24, -R20, R22, 1 ;  /* 0x3ff000001418742b */ /* 0x001fd00000000116 */
[----:B------:R-:W-:-:S08]  /*3890*/  DFMA R24, R24, R24, R24 ;  /* 0x000000181818722b */ /* 0x000fd00000000018 */
[----:B------:R-:W-:-:S08]  /*38a0*/  DFMA R24, R22, R24, R22 ;  /* 0x000000181618722b */ /* 0x000fd00000000016 */
[----:B------:R-:W-:-:S08]  /*38b0*/  DFMA R22, -R20, R24, 1 ;  /* 0x3ff000001416742b */ /* 0x000fd00000000118 */
[----:B------:R-:W-:-:S08]  /*38c0*/  DFMA R22, R24, R22, R24 ;  /* 0x000000161816722b */ /* 0x000fd00000000018 */
[----:B------:R-:W-:-:S08]  /*38d0*/  DMUL R22, R22, 2.2250738585072013831e-308 ;  /* 0x0010000016167828 */ /* 0x000fd00000000000 */
[----:B------:R-:W-:-:S08]  /*38e0*/  DFMA R16, -R16, R22, 1 ;  /* 0x3ff000001010742b */ /* 0x000fd00000000116 */
[----:B------:R-:W-:-:S08]  /*38f0*/  DFMA R16, R16, R16, R16 ;  /* 0x000000101010722b */ /* 0x000fd00000000010 */
[----:B------:R-:W-:Y:S01]  /*3900*/  DFMA R20, R22, R16, R22 ;  /* 0x000000101614722b */ /* 0x000fe20000000016 */
[----:B------:R-:W-:Y:S10]  /*3910*/  BRA `(.L_x_79) ;  /* 0x0000000000307947 */ /* 0x000ff40003800000 */
.L_x_80:
[----:B------:R-:W-:Y:S01]  /*3920*/  DMUL R16, R16, 8.11296384146066816958e+31 ;  /* 0x4690000010107828 */ /* 0x000fe20000000000 */
[----:B------:R-:W-:-:S05]  /*3930*/  MOV R20, R22 ;  /* 0x0000001600147202 */ /* 0x000fca0000000f00 */
[----:B------:R-:W0:Y:S02]  /*3940*/  MUFU.RCP64H R21, R17 ;  /* 0x0000001100157308 */ /* 0x000e240000001800 */
[----:B0-----:R-:W-:-:S08]  /*3950*/  DFMA R22, -R16, R20, 1 ;  /* 0x3ff000001016742b */ /* 0x001fd00000000114 */
[----:B------:R-:W-:-:S08]  /*3960*/  DFMA R22, R22, R22, R22 ;  /* 0x000000161616722b */ /* 0x000fd00000000016 */
[----:B------:R-:W-:-:S08]  /*3970*/  DFMA R22, R20, R22, R20 ;  /* 0x000000161416722b */ /* 0x000fd00000000014 */
[----:B------:R-:W-:-:S08]  /*3980*/  DFMA R20, -R16, R22, 1 ;  /* 0x3ff000001014742b */ /* 0x000fd00000000116 */
[----:B------:R-:W-:-:S08]  /*3990*/  DFMA R20, R22, R20, R22 ;  /* 0x000000141614722b */ /* 0x000fd00000000016 */
[----:B------:R-:W-:Y:S01]  /*39a0*/  DMUL R20, R20, 8.11296384146066816958e+31 ;  /* 0x4690000014147828 */ /* 0x000fe20000000000 */
[----:B------:R-:W-:Y:S10]  /*39b0*/  BRA `(.L_x_79) ;  /* 0x0000000000087947 */ /* 0x000ff40003800000 */
.L_x_78:
[----:B------:R-:W-:Y:S01]  /*39c0*/  LOP3.LUT R21, R17, 0x80000, RZ, 0xfc, !PT ;  /* 0x0008000011157812 */ /* 0x000fe200078efcff */
[----:B------:R-:W-:-:S07]  /*39d0*/  IMAD.MOV.U32 R20, RZ, RZ, R16 ;  /* 0x000000ffff147224 */ /* 0x000fce00078e0010 */
.L_x_79:
[----:B------:R-:W-:Y:S05]  /*39e0*/  BSYNC.RECONVERGENT B1 ;  /* 0x0000000000017941 */ /* 0x000fea0003800200 */
.L_x_77:
[----:B------:R-:W-:-:S04]  /*39f0*/  MOV R19, 0x0 ;  /* 0x0000000000137802 */ /* 0x000fc80000000f00 */
[----:B------:R-:W-:Y:S05]  /*3a00*/  RET.REL.NODEC R18 `(_Z12IMGVF_kernelPPfS0_PiS1_fffif) ;  /* 0xffffffc4127c7950 */ /* 0x000fea0003c3ffff */
        .weak           $__internal_1_$__cuda_sm20_rcp_rn_f32_slowpath
        .type           $__internal_1_$__cuda_sm20_rcp_rn_f32_slowpath,@function
        .size           $__internal_1_$__cuda_sm20_rcp_rn_f32_slowpath,($__internal_2_$__cuda_sm3x_div_rn_noftz_f32_slowpath - $__internal_1_$__cuda_sm20_rcp_rn_f32_slowpath)
$__internal_1_$__cuda_sm20_rcp_rn_f32_slowpath:
[----:B------:R-:W-:Y:S01]  /*3a10*/  SHF.L.U32 R33, R0, 0x1, RZ ;  /* 0x0000000100217819 */ /* 0x000fe200000006ff */
[----:B------:R-:W-:Y:S03]  /*3a20*/  BSSY B1, `(.L_x_81) ;  /* 0x0000030000017945 */ /* 0x000fe60003800000 */
[----:B------:R-:W-:-:S04]  /*3a30*/  SHF.R.U32.HI R33, RZ, 0x18, R33 ;  /* 0x00000018ff217819 */ /* 0x000fc80000011621 */
[----:B------:R-:W-:-:S13]  /*3a40*/  ISETP.NE.U32.AND P1, PT, R33, RZ, PT ;  /* 0x000000ff2100720c */ /* 0x000fda0003f25070 */
[----:B------:R-:W-:Y:S05]  /*3a50*/  @P1 BRA `(.L_x_82) ;  /* 0x0000000000281947 */ /* 0x000fea0003800000 */
[----:B------:R-:W-:-:S05]  /*3a60*/  IMAD.SHL.U32 R33, R0, 0x2, RZ ;  /* 0x0000000200217824 */ /* 0x000fca00078e00ff */
[----:B------:R-:W-:-:S13]  /*3a70*/  ISETP.NE.AND P1, PT, R33, RZ, PT ;  /* 0x000000ff2100720c */ /* 0x000fda0003f25270 */
[----:B------:R-:W-:Y:S01]  /*3a80*/  @P1 FFMA R44, R0, 1.84467440737095516160e+19, RZ ;  /* 0x5f800000002c1823 */ /* 0x000fe200000000ff */
[----:B------:R-:W-:Y:S08]  /*3a90*/  @!P1 MUFU.RCP R45, R0 ;  /* 0x00000000002d9308 */ /* 0x000ff00000001000 */
[----:B------:R-:W0:Y:S02]  /*3aa0*/  @P1 MUFU.RCP R33, R44 ;  /* 0x0000002c00211308 */ /* 0x000e240000001000 */
[----:B0-----:R-:W-:-:S04]  /*3ab0*/  @P1 FFMA R46, R44, R33, -1 ;  /* 0xbf8000002c2e1423 */ /* 0x001fc80000000021 */
[----:B------:R-:W-:-:S04]  /*3ac0*/  @P1 FADD.FTZ R46, -R46, -RZ ;  /* 0x800000ff2e2e1221 */ /* 0x000fc80000010100 */
[----:B------:R-:W-:-:S04]  /*3ad0*/  @P1 FFMA R46, R33, R46, R33 ;  /* 0x0000002e212e1223 */ /* 0x000fc80000000021 */
[----:B------:R-:W-:Y:S01]  /*3ae0*/  @P1 FFMA R45, R46, 1.84467440737095516160e+19, RZ ;  /* 0x5f8000002e2d1823 */ /* 0x000fe200000000ff */
[----:B------:R-:W-:Y:S06]  /*3af0*/  BRA `(.L_x_83) ;  /* 0x0000000000887947 */ /* 0x000fec0003800000 */
.L_x_82:
[----:B------:R-:W-:-:S04]  /*3b00*/  IADD3 R44, PT, PT, R33, -0xfd, RZ ;  /* 0xffffff03212c7810 */ /* 0x000fc80007ffe0ff */
[----:B------:R-:W-:-:S13]  /*3b10*/  ISETP.GT.U32.AND P1, PT, R44, 0x1, PT ;  /* 0x000000012c00780c */ /* 0x000fda0003f24070 */
[----:B------:R-:W-:Y:S05]  /*3b20*/  @P1 BRA `(.L_x_84) ;  /* 0x0000000000781947 */ /* 0x000fea0003800000 */
[----:B------:R-:W-:Y:S01]  /*3b30*/  LOP3.LUT R50, R0, 0x7fffff, RZ, 0xc0, !PT ;  /* 0x007fffff00327812 */ /* 0x000fe200078ec0ff */
[----:B------:R-:W-:-:S03]  /*3b40*/  HFMA2 R49, -RZ, RZ, 0, 1.78813934326171875e-07 ;  /* 0x00000003ff317431 */ /* 0x000fc600000001ff */
[----:B------:R-:W-:-:S04]  /*3b50*/  LOP3.LUT R50, R50, 0x3f800000, RZ, 0xfc, !PT ;  /* 0x3f80000032327812 */ /* 0x000fc800078efcff */
[----:B------:R-:W0:Y:S01]  /*3b60*/  MUFU.RCP R47, R50 ;  /* 0x00000032002f7308 */ /* 0x000e220000001000 */
[----:B------:R-:W-:Y:S01]  /*3b70*/  SHF.L.U32 R49, R49, R44, RZ ;  /* 0x0000002c31317219 */ /* 0x000fe200000006ff */
[----:B0-----:R-:W-:-:S04]  /*3b80*/  FFMA R48, R50, R47, -1 ;  /* 0xbf80000032307423 */ /* 0x001fc8000000002f */
[----:B------:R-:W-:-:S04]  /*3b90*/  FADD.FTZ R48, -R48, -RZ ;  /* 0x800000ff30307221 */ /* 0x000fc80000010100 */
[CCC-:B------:R-:W-:Y:S01]  /*3ba0*/  FFMA.RM R46, R47.reuse, R48.reuse, R47.reuse ;  /* 0x000000302f2e7223 */ /* 0x1c0fe2000000402f */
[----:B------:R-:W-:-:S04]  /*3bb0*/  FFMA.RP R47, R47, R48, R47 ;  /* 0x000000302f2f7223 */ /* 0x000fc8000000802f */
[C---:B------:R-:W-:Y:S02]  /*3bc0*/  LOP3.LUT R45, R46.reuse, 0x7fffff, RZ, 0xc0, !PT ;  /* 0x007fffff2e2d7812 */ /* 0x040fe400078ec0ff */
[----:B------:R-:W-:Y:S02]  /*3bd0*/  FSETP.NEU.FTZ.AND P1, PT, R46, R47, PT ;  /* 0x0000002f2e00720b */ /* 0x000fe40003f3d000 */
[----:B------:R-:W-:Y:S02]  /*3be0*/  LOP3.LUT R45, R45, 0x800000, RZ, 0xfc, !PT ;  /* 0x008000002d2d7812 */ /* 0x000fe400078efcff */
[----:B------:R-:W-:Y:S02]  /*3bf0*/  SEL R46, RZ, 0xffffffff, !P1 ;  /* 0xffffffffff2e7807 */ /* 0x000fe40004800000 */
[----:B------:R-:W-:-:S03]  /*3c00*/  LOP3.LUT R49, R49, R45, RZ, 0xc0, !PT ;  /* 0x0000002d31317212 */ /* 0x000fc600078ec0ff */
[----:B------:R-:W-:Y:S01]  /*3c10*/  IMAD.MOV R46, RZ, RZ, -R46 ;  /* 0x000000ffff2e7224 */ /* 0x000fe200078e0a2e */
[----:B------:R-:W-:-:S04]  /*3c20*/  SHF.R.U32.HI R49, RZ, R44, R49 ;  /* 0x0000002cff317219 */ /* 0x000fc80000011631 */
[----:B------:R-:W-:Y:S02]  /*3c30*/  LOP3.LUT P3, RZ, R46, R44, R45, 0xf8, !PT ;  /* 0x0000002c2eff7212 */ /* 0x000fe4000786f82d */
[C---:B------:R-:W-:Y:S02]  /*3c40*/  LOP3.LUT P4, RZ, R49.reuse, 0x1, RZ, 0xc0, !PT ;  /* 0x0000000131ff7812 */ /* 0x040fe4000788c0ff */
[----:B------:R-:W-:-:S04]  /*3c50*/  LOP3.LUT P1, RZ, R49, 0x2, RZ, 0xc0, !PT ;  /* 0x0000000231ff7812 */ /* 0x000fc8000782c0ff */
[----:B------:R-:W-:-:S04]  /*3c60*/  PLOP3.LUT P1, PT, P4, P3, P1, 0xe0, 0x0 ;  /* 0x000000000000781c */ /* 0x000fc80002727c10 */
[----:B------:R-:W-:Y:S02]  /*3c70*/  SEL R44, RZ, 0x1, !P1 ;  /* 0x00000001ff2c7807 */ /* 0x000fe40004800000 */
[----:B------:R-:W-:Y:S02]  /*3c80*/  LOP3.LUT P1, RZ, R0, 0x7fffff, RZ, 0xc0, !PT ;  /* 0x007fffff00ff7812 */ /* 0x000fe4000782c0ff */
[----:B------:R-:W-:-:S04]  /*3c90*/  IADD3 R44, PT, PT, -R44, RZ, RZ ;  /* 0x000000ff2c2c7210 */ /* 0x000fc80007ffe1ff */
[----:B------:R-:W-:Y:S02]  /*3ca0*/  ISETP.GE.AND P3, PT, R44, RZ, PT ;  /* 0x000000ff2c00720c */ /* 0x000fe40003f66270 */
[----:B------:R-:W-:-:S04]  /*3cb0*/  IADD3 R44, PT, PT, R33, -0xfc, RZ ;  /* 0xffffff04212c7810 */ /* 0x000fc80007ffe0ff */
[----:B------:R-:W-:-:S07]  /*3cc0*/  SHF.R.U32.HI R45, RZ, R44, R45 ;  /* 0x0000002cff2d7219 */ /* 0x000fce000001162d */
[----:B------:R-:W-:-:S05]  /*3cd0*/  @!P3 VIADD R45, R45, 0x1 ;  /* 0x000000012d2db836 */ /* 0x000fca0000000000 */
[----:B------:R-:W-:-:S04]  /*3ce0*/  @!P1 SHF.L.U32 R45, R45, 0x1, RZ ;  /* 0x000000012d2d9819 */ /* 0x000fc800000006ff */
[----:B------:R-:W-:Y:S01]  /*3cf0*/  LOP3.LUT R45, R45, 0x80000000, R0, 0xf8, !PT ;  /* 0x800000002d2d7812 */ /* 0x000fe200078ef800 */
[----:B------:R-:W-:Y:S06]  /*3d00*/  BRA `(.L_x_83) ;  /* 0x0000000000047947 */ /* 0x000fec0003800000 */
.L_x_84:
[----:B------:R0:W1:Y:S02]  /*3d10*/  MUFU.RCP R45, R0 ;  /* 0x00000000002d7308 */ /* 0x0000640000001000 */
.L_x_83:
[----:B------:R-:W-:Y:S05]  /*3d20*/  BSYNC B1 ;  /* 0x0000000000017941 */ /* 0x000fea0003800000 */
.L_x_81:
[----:B------:R-:W-:-:S04]  /*3d30*/  MOV R33, 0x0 ;  /* 0x0000000000217802 */ /* 0x000fc80000000f00 */
[----:B01----:R-:W-:Y:S05]  /*3d40*/  RET.REL.NODEC R32 `(_Z12IMGVF_kernelPPfS0_PiS1_fffif) ;  /* 0xffffffc020ac7950 */ /* 0x003fea0003c3ffff */
        .weak           $__internal_2_$__cuda_sm3x_div_rn_noftz_f32_slowpath
        .type           $__internal_2_$__cuda_sm3x_div_rn_noftz_f32_slowpath,@function
        .size           $__internal_2_$__cuda_sm3x_div_rn_noftz_f32_slowpath,(.L_x_97 - $__internal_2_$__cuda_sm3x_div_rn_noftz_f32_slowpath)
$__internal_2_$__cuda_sm3x_div_rn_noftz_f32_slowpath:
[--C-:B------:R-:W-:Y:S01]  /*3d50*/  SHF.R.U32.HI R8, RZ, 0x17, R5.reuse ;  /* 0x00000017ff087819 */ /* 0x100fe20000011605 */
[----:B------:R-:W-:Y:S01]  /*3d60*/  BSSY.RECONVERGENT B2, `(.L_x_85) ;  /* 0x0000064000027945 */ /* 0x000fe20003800200 */
[----:B------:R-:W-:Y:S01]  /*3d70*/  SHF.R.U32.HI R6, RZ, 0x17, R0 ;  /* 0x00000017ff067819 */ /* 0x000fe20000011600 */
[----:B------:R-:W-:Y:S01]  /*3d80*/  IMAD.MOV.U32 R10, RZ, RZ, R5 ;  /* 0x000000ffff0a7224 */ /* 0x000fe200078e0005 */
[----:B------:R-:W-:Y:S02]  /*3d90*/  LOP3.LUT R8, R8, 0xff, RZ, 0xc0, !PT ;  /* 0x000000ff08087812 */ /* 0x000fe400078ec0ff */
[----:B------:R-:W-:Y:S02]  /*3da0*/  LOP3.LUT R6, R6, 0xff, RZ, 0xc0, !PT ;  /* 0x000000ff06067812 */ /* 0x000fe400078ec0ff */
[----:B------:R-:W-:Y:S01]  /*3db0*/  MOV R9, R0 ;  /* 0x0000000000097202 */ /* 0x000fe20000000f00 */
[----:B------:R-:W-:Y:S01]  /*3dc0*/  VIADD R13, R8, 0xffffffff ;  /* 0xffffffff080d7836 */ /* 0x000fe20000000000 */
[----:B------:R-:W-:-:S04]  /*3dd0*/  IADD3 R12, PT, PT, R6, -0x1, RZ ;  /* 0xffffffff060c7810 */ /* 0x000fc80007ffe0ff */
[----:B------:R-:W-:-:S04]  /*3de0*/  ISETP.GT.U32.AND P0, PT, R13, 0xfd, PT ;  /* 0x000000fd0d00780c */ /* 0x000fc80003f04070 */
[----:B------:R-:W-:-:S13]  /*3df0*/  ISETP.GT.U32.OR P0, PT, R12, 0xfd, P0 ;  /* 0x000000fd0c00780c */ /* 0x000fda0000704470 */
[----:B------:R-:W-:Y:S01]  /*3e00*/  @!P0 MOV R11, RZ ;  /* 0x000000ff000b8202 */ /* 0x000fe20000000f00 */
[----:B------:R-:W-:Y:S06]  /*3e10*/  @!P0 BRA `(.L_x_86) ;  /* 0x00000000005c8947 */ /* 0x000fec0003800000 */
[----:B------:R-:W-:Y:S02]  /*3e20*/  FSETP.GTU.FTZ.AND P0, PT, |R0|, +INF , PT ;  /* 0x7f8000000000780b */ /* 0x000fe40003f1c200 */
[----:B------:R-:W-:-:S04]  /*3e30*/  FSETP.GTU.FTZ.AND P1, PT, |R5|, +INF , PT ;  /* 0x7f8000000500780b */ /* 0x000fc80003f3c200 */
[----:B------:R-:W-:-:S13]  /*3e40*/  PLOP3.LUT P0, PT, P0, P1, PT, 0xf8, 0x8f ;  /* 0x00000000008f781c */ /* 0x000fda0000703f70 */
[----:B------:R-:W-:Y:S05]  /*3e50*/  @P0 BRA `(.L_x_87) ;  /* 0x00000004004c0947 */ /* 0x000fea0003800000 */
[----:B------:R-:W-:-:S13]  /*3e60*/  LOP3.LUT P0, RZ, R10, 0x7fffffff, R9, 0xc8, !PT ;  /* 0x7fffffff0aff7812 */ /* 0x000fda000780c809 */
[----:B------:R-:W-:Y:S05]  /*3e70*/  @!P0 BRA `(.L_x_88) ;  /* 0x00000004003c8947 */ /* 0x000fea0003800000 */
[C---:B------:R-:W-:Y:S02]  /*3e80*/  FSETP.NEU.FTZ.AND P2, PT, |R0|.reuse, +INF , PT ;  /* 0x7f8000000000780b */ /* 0x040fe40003f5d200 */
[----:B------:R-:W-:Y:S02]  /*3e90*/  FSETP.NEU.FTZ.AND P1, PT, |R5|, +INF , PT ;  /* 0x7f8000000500780b */ /* 0x000fe40003f3d200 */
[----:B------:R-:W-:-:S11]  /*3ea0*/  FSETP.NEU.FTZ.AND P0, PT, |R0|, +INF , PT ;  /* 0x7f8000000000780b */ /* 0x000fd60003f1d200 */
[----:B------:R-:W-:Y:S05]  /*3eb0*/  @!P1 BRA !P2, `(.L_x_88) ;  /* 0x00000004002c9947 */ /* 0x000fea0005000000 */
[----:B------:R-:W-:-:S04]  /*3ec0*/  LOP3.LUT P2, RZ, R9, 0x7fffffff, RZ, 0xc0, !PT ;  /* 0x7fffffff09ff7812 */ /* 0x000fc8000784c0ff */
[----:B------:R-:W-:-:S13]  /*3ed0*/  PLOP3.LUT P1, PT, P1, P2, PT, 0x2f, 0xf2 ;  /* 0x0000000000f2781c */ /* 0x000fda0000f24577 */
[----:B------:R-:W-:Y:S05]  /*3ee0*/  @P1 BRA `(.L_x_89) ;  /* 0x0000000400181947 */ /* 0x000fea0003800000 */
[----:B------:R-:W-:-:S04]  /*3ef0*/  LOP3.LUT P1, RZ, R10, 0x7fffffff, RZ, 0xc0, !PT ;  /* 0x7fffffff0aff7812 */ /* 0x000fc8000782c0ff */
[----:B------:R-:W-:-:S13]  /*3f00*/  PLOP3.LUT P0, PT, P0, P1, PT, 0x2f, 0xf2 ;  /* 0x0000000000f2781c */ /* 0x000fda0000702577 */
[----:B------:R-:W-:Y:S05]  /*3f10*/  @P0 BRA `(.L_x_90) ;  /* 0x0000000400000947 */ /* 0x000fea0003800000 */
[----:B------:R-:W-:Y:S02]  /*3f20*/  ISETP.GE.AND P0, PT, R12, RZ, PT ;  /* 0x000000ff0c00720c */ /* 0x000fe40003f06270 */
[----:B------:R-:W-:-:S11]  /*3f30*/  ISETP.GE.AND P1, PT, R13, RZ, PT ;  /* 0x000000ff0d00720c */ /* 0x000fd60003f26270 */
[----:B------:R-:W-:Y:S01]  /*3f40*/  @P0 MOV R11, RZ ;  /* 0x000000ff000b0202 */ /* 0x000fe20000000f00 */
[----:B------:R-:W-:Y:S02]  /*3f50*/  @!P0 IMAD.MOV.U32 R11, RZ, RZ, -0x40 ;  /* 0xffffffc0ff0b8424 */ /* 0x000fe400078e00ff */
[----:B------:R-:W-:Y:S01]  /*3f60*/  @!P0 FFMA R9, R0, 1.84467440737095516160e+19, RZ ;  /* 0x5f80000000098823 */ /* 0x000fe200000000ff */
[----:B------:R-:W-:Y:S02]  /*3f70*/  @!P1 FFMA R10, R5, 1.84467440737095516160e+19, RZ ;  /* 0x5f800000050a9823 */ /* 0x000fe400000000ff */
[----:B------:R-:W-:-:S07]  /*3f80*/  @!P1 IADD3 R11, PT, PT, R11, 0x40, RZ ;  /* 0x000000400b0b9810 */ /* 0x000fce0007ffe0ff */
.L_x_86:
[----:B------:R-:W-:Y:S01]  /*3f90*/  LEA R5, R8, 0xc0800000, 0x17 ;  /* 0xc080000008057811 */ /* 0x000fe200078eb8ff */
[----:B------:R-:W-:Y:S01]  /*3fa0*/  VIADD R6, R6, 0xffffff81 ;  /* 0xffffff8106067836 */ /* 0x000fe20000000000 */
[----:B------:R-:W-:Y:S02]  /*3fb0*/  BSSY.RECONVERGENT B3, `(.L_x_91) ;  /* 0x0000035000037945 */ /* 0x000fe40003800200 */
[----:B------:R-:W-:Y:S01]  /*3fc0*/  IADD3 R5, PT, PT, -R5, R10, RZ ;  /* 0x0000000a05057210 */ /* 0x000fe20007ffe1ff */
[C---:B------:R-:W-:Y:S01]  /*3fd0*/  IMAD R0, R6.reuse, -0x800000, R9 ;  /* 0xff80000006007824 */ /* 0x040fe200078e0209 */
[----:B------:R-:W-:Y:S02]  /*3fe0*/  IADD3 R6, PT, PT, R6, 0x7f, -R8 ;  /* 0x0000007f06067810 */ /* 0x000fe40007ffe808 */
[----:B------:R-:W0:Y:S01]  /*3ff0*/  MUFU.RCP R10, R5 ;  /* 0x00000005000a7308 */ /* 0x000e220000001000 */
[----:B------:R-:W-:Y:S01]  /*4000*/  FADD.FTZ R13, -R5, -RZ ;  /* 0x800000ff050d7221 */ /* 0x000fe20000010100 */
[----:B------:R-:W-:-:S03]  /*4010*/  IADD3 R6, PT, PT, R6, R11, RZ ;  /* 0x0000000b06067210 */ /* 0x000fc60007ffe0ff */
[----:B0-----:R-:W-:-:S04]  /*4020*/  FFMA R15, R10, R13, 1 ;  /* 0x3f8000000a0f7423 */ /* 0x001fc8000000000d */
[----:B------:R-:W-:-:S04]  /*4030*/  FFMA R12, R10, R15, R10 ;  /* 0x0000000f0a0c7223 */ /* 0x000fc8000000000a */
[----:B------:R-:W-:-:S04]  /*4040*/  FFMA R9, R0, R12, RZ ;  /* 0x0000000c00097223 */ /* 0x000fc800000000ff */
[----:B------:R-:W-:-:S04]  /*4050*/  FFMA R10, R13, R9, R0 ;  /* 0x000000090d0a7223 */ /* 0x000fc80000000000 */
[----:B------:R-:W-:-:S04]  /*4060*/  FFMA R15, R12, R10, R9 ;  /* 0x0000000a0c0f7223 */ /* 0x000fc80000000009 */
[----:B------:R-:W-:-:S04]  /*4070*/  FFMA R10, R13, R15, R0 ;  /* 0x0000000f0d0a7223 */ /* 0x000fc80000000000 */
[----:B------:R-:W-:-:S05]  /*4080*/  FFMA R9, R12, R10, R15 ;  /* 0x0000000a0c097223 */ /* 0x000fca000000000f */
[----:B------:R-:W-:-:S04]  /*4090*/  SHF.R.U32.HI R0, RZ, 0x17, R9 ;  /* 0x00000017ff007819 */ /* 0x000fc80000011609 */
[----:B------:R-:W-:-:S04]  /*40a0*/  LOP3.LUT R0, R0, 0xff, RZ, 0xc0, !PT ;  /* 0x000000ff00007812 */ /* 0x000fc800078ec0ff */
[----:B------:R-:W-:-:S05]  /*40b0*/  IADD3 R8, PT, PT, R0, R6, RZ ;  /* 0x0000000600087210 */ /* 0x000fca0007ffe0ff */
[----:B------:R-:W-:-:S05]  /*40c0*/  VIADD R0, R8, 0xffffffff ;  /* 0xffffffff08007836 */ /* 0x000fca0000000000 */
[----:B------:R-:W-:-:S13]  /*40d0*/  ISETP.GE.U32.AND P0, PT, R0, 0xfe, PT ;  /* 0x000000fe0000780c */ /* 0x000fda0003f06070 */
[----:B------:R-:W-:Y:S05]  /*40e0*/  @!P0 BRA `(.L_x_92) ;  /* 0x0000000000808947 */ /* 0x000fea0003800000 */
[----:B------:R-:W-:-:S13]  /*40f0*/  ISETP.GT.AND P0, PT, R8, 0xfe, PT ;  /* 0x000000fe0800780c */ /* 0x000fda0003f04270 */
[----:B------:R-:W-:Y:S05]  /*4100*/  @P0 BRA `(.L_x_93) ;  /* 0x00000000006c0947 */ /* 0x000fea0003800000 */
[----:B------:R-:W-:-:S13]  /*4110*/  ISETP.GE.AND P0, PT, R8, 0x1, PT ;  /* 0x000000010800780c */ /* 0x000fda0003f06270 */
[----:B------:R-:W-:Y:S05]  /*4120*/  @P0 BRA `(.L_x_94) ;  /* 0x0000000000740947 */ /* 0x000fea0003800000 */
[----:B------:R-:W-:Y:S02]  /*4130*/  ISETP.GE.AND P0, PT, R8, -0x18, PT ;  /* 0xffffffe80800780c */ /* 0x000fe40003f06270 */
[----:B------:R-:W-:-:S11]  /*4140*/  LOP3.LUT R9, R9, 0x80000000, RZ, 0xc0, !PT ;  /* 0x8000000009097812 */ /* 0x000fd600078ec0ff */
[----:B------:R-:W-:Y:S05]  /*4150*/  @!P0 BRA `(.L_x_94) ;  /* 0x0000000000688947 */ /* 0x000fea0003800000 */
[-CC-:B------:R-:W-:Y:S01]  /*4160*/  FFMA.RZ R0, R12, R10.reuse, R15.reuse ;  /* 0x0000000a0c007223 */ /* 0x180fe2000000c00f */
[----:B------:R-:W-:Y:S01]  /*4170*/  IADD3 R11, PT, PT, R8, 0x20, RZ ;  /* 0x00000020080b7810 */ /* 0x000fe20007ffe0ff */
[-CC-:B------:R-:W-:Y:S01]  /*4180*/  FFMA.RM R5, R12, R10.reuse, R15.reuse ;  /* 0x0000000a0c057223 */ /* 0x180fe2000000400f */
[----:B------:R-:W-:Y:S02]  /*4190*/  ISETP.NE.AND P2, PT, R8, RZ, PT ;  /* 0x000000ff0800720c */ /* 0x000fe40003f45270 */
[----:B------:R-:W-:Y:S01]  /*41a0*/  LOP3.LUT R6, R0, 0x7fffff, RZ, 0xc0, !PT ;  /* 0x007fffff00067812 */ /* 0x000fe200078ec0ff */
[----:B------:R-:W-:Y:S01]  /*41b0*/  FFMA.RP R0, R12, R10, R15 ;  /* 0x0000000a0c007223 */ /* 0x000fe2000000800f */
[----:B------:R-:W-:Y:S02]  /*41c0*/  ISETP.NE.AND P1, PT, R8, RZ, PT ;  /* 0x000000ff0800720c */ /* 0x000fe40003f25270 */
[----:B------:R-:W-:Y:S02]  /*41d0*/  LOP3.LUT R6, R6, 0x800000, RZ, 0xfc, !PT ;  /* 0x0080000006067812 */ /* 0x000fe400078efcff */
[----:B------:R-:W-:-:S02]  /*41e0*/  IADD3 R8, PT, PT, -R8, RZ, RZ ;  /* 0x000000ff08087210 */ /* 0x000fc40007ffe1ff */
[----:B------:R-:W-:Y:S02]  /*41f0*/  SHF.L.U32 R11, R6, R11, RZ ;  /* 0x0000000b060b7219 */ /* 0x000fe400000006ff */
[----:B------:R-:W-:Y:S02]  /*4200*/  FSETP.NEU.FTZ.AND P0, PT, R0, R5, PT ;  /* 0x000000050000720b */ /* 0x000fe40003f1d000 */
[----:B------:R-:W-:Y:S02]  /*4210*/  SEL R5, R8, RZ, P2 ;  /* 0x000000ff08057207 */ /* 0x000fe40001000000 */
[----:B------:R-:W-:Y:S02]  /*4220*/  ISETP.NE.AND P1, PT, R11, RZ, P1 ;  /* 0x000000ff0b00720c */ /* 0x000fe40000f25270 */
[----:B------:R-:W-:Y:S02]  /*4230*/  SHF.R.U32.HI R5, RZ, R5, R6 ;  /* 0x00000005ff057219 */ /* 0x000fe40000011606 */
[----:B------:R-:W-:-:S02]  /*4240*/  PLOP3.LUT P0, PT, P0, P1, PT, 0xf8, 0x8f ;  /* 0x00000000008f781c */ /* 0x000fc40000703f70 */
[----:B------:R-:W-:Y:S02]  /*4250*/  SHF.R.U32.HI R11, RZ, 0x1, R5 ;  /* 0x00000001ff0b7819 */ /* 0x000fe40000011605 */
[----:B------:R-:W-:-:S04]  /*4260*/  SEL R0, RZ, 0x1, !P0 ;  /* 0x00000001ff007807 */ /* 0x000fc80004000000 */
[----:B------:R-:W-:-:S04]  /*4270*/  LOP3.LUT R0, R0, 0x1, R11, 0xf8, !PT ;  /* 0x0000000100007812 */ /* 0x000fc800078ef80b */
[----:B------:R-:W-:-:S05]  /*4280*/  LOP3.LUT R0, R0, R5, RZ, 0xc0, !PT ;  /* 0x0000000500007212 */ /* 0x000fca00078ec0ff */
[----:B------:R-:W-:-:S05]  /*4290*/  IMAD.IADD R0, R11, 0x1, R0 ;  /* 0x000000010b007824 */ /* 0x000fca00078e0200 */
[----:B------:R-:W-:Y:S01]  /*42a0*/  LOP3.LUT R9, R0, R9, RZ, 0xfc, !PT ;  /* 0x0000000900097212 */ /* 0x000fe200078efcff */
[----:B------:R-:W-:Y:S06]  /*42b0*/  BRA `(.L_x_94) ;  /* 0x0000000000107947 */ /* 0x000fec0003800000 */
.L_x_93:
[----:B------:R-:W-:-:S04]  /*42c0*/  LOP3.LUT R9, R9, 0x80000000, RZ, 0xc0, !PT ;  /* 0x8000000009097812 */ /* 0x000fc800078ec0ff */
[----:B------:R-:W-:Y:S01]  /*42d0*/  LOP3.LUT R9, R9, 0x7f800000, RZ, 0xfc, !PT ;  /* 0x7f80000009097812 */ /* 0x000fe200078efcff */
[----:B------:R-:W-:Y:S06]  /*42e0*/  BRA `(.L_x_94) ;  /* 0x0000000000047947 */ /* 0x000fec0003800000 */
.L_x_92:
[----:B------:R-:W-:-:S07]  /*42f0*/  LEA R9, R6, R9, 0x17 ;  /* 0x0000000906097211 */ /* 0x000fce00078eb8ff */
.L_x_94:
[----:B------:R-:W-:Y:S05]  /*4300*/  BSYNC.RECONVERGENT B3 ;  /* 0x0000000000037941 */ /* 0x000fea0003800200 */
.L_x_91:
[----:B------:R-:W-:Y:S05]  /*4310*/  BRA `(.L_x_95) ;  /* 0x0000000000207947 */ /* 0x000fea0003800000 */
.L_x_90:
[----:B------:R-:W-:-:S04]  /*4320*/  LOP3.LUT R9, R10, 0x80000000, R9, 0x48, !PT ;  /* 0x800000000a097812 */ /* 0x000fc800078e4809 */
[----:B------:R-:W-:Y:S01]  /*4330*/  LOP3.LUT R9, R9, 0x7f800000, RZ, 0xfc, !PT ;  /* 0x7f80000009097812 */ /* 0x000fe200078efcff */
[----:B------:R-:W-:Y:S06]  /*4340*/  BRA `(.L_x_95) ;  /* 0x0000000000147947 */ /* 0x000fec0003800000 */
.L_x_89:
[----:B------:R-:W-:Y:S01]  /*4350*/  LOP3.LUT R9, R10, 0x80000000, R9, 0x48, !PT ;  /* 0x800000000a097812 */ /* 0x000fe200078e4809 */
[----:B------:R-:W-:Y:S06]  /*4360*/  BRA `(.L_x_95) ;  /* 0x00000000000c7947 */ /* 0x000fec0003800000 */
.L_x_88:
[----:B------:R-:W0:Y:S01]  /*4370*/  MUFU.RSQ R9, -QNAN ;  /* 0xffc0000000097908 */ /* 0x000e220000001400 */
[----:B------:R-:W-:Y:S05]  /*4380*/  BRA `(.L_x_95) ;  /* 0x0000000000047947 */ /* 0x000fea0003800000 */
.L_x_87:
[----:B------:R-:W-:-:S07]  /*4390*/  FADD.FTZ R9, R0, R5 ;  /* 0x0000000500097221 */ /* 0x000fce0000010000 */
.L_x_95:
[----:B------:R-:W-:Y:S05]  /*43a0*/  BSYNC.RECONVERGENT B2 ;  /* 0x0000000000027941 */ /* 0x000fea0003800200 */
.L_x_85:
[----:B------:R-:W-:-:S04]  /*43b0*/  HFMA2 R5, -RZ, RZ, 0, 0 ;  /* 0x00000000ff057431 */ /* 0x000fc800000001ff */
[----:B0-----:R-:W-:Y:S05]  /*43c0*/  RET.REL.NODEC R4 `(_Z12IMGVF_kernelPPfS0_PiS1_fffif) ;  /* 0xffffffbc040c7950 */ /* 0x001fea0003c3ffff */
.L_x_96:
[----:B------:R-:W-:-:S00]  /*43d0*/  BRA `(.L_x_96) ;  /* 0xfffffffc00fc7947 */ /* 0x000fc0000383ffff */
[----:B------:R-:W-:-:S00]  /*43e0*/  NOP ;  /* 0x0000000000007918 */ /* 0x000fc00000000000 */
        /* <DEDUP_REMOVED lines=9> */
.L_x_97:


//--------------------- .nv.shared._Z12IMGVF_kernelPPfS0_PiS1_fffif --------------------------
	.section	.nv.shared._Z12IMGVF_kernelPPfS0_PiS1_fffif,"aw",@nobits
	.sectionflags	@""
	.align	4
.nv.shared._Z12IMGVF_kernelPPfS0_PiS1_fffif:
	.zero		15592


//--------------------- .nv.shared.reserved.0     --------------------------
	.section	.nv.shared.reserved.0,"aw",@nobits
	.weak		__nv_reservedSMEM_offset_0_alias
	.size		__nv_reservedSMEM_offset_0_alias, 0, 64
	.other		__nv_reservedSMEM_offset_0_alias,@"STO_CUDA_RESERVED_SHARED STV_DEFAULT"
__nv_reservedSMEM_offset_0_alias:
	.zero		0
	.zero		64


//--------------------- .nv.constant0._Z12IMGVF_kernelPPfS0_PiS1_fffif --------------------------
	.section	.nv.constant0._Z12IMGVF_kernelPPfS0_PiS1_fffif,"a",@progbits
	.sectionflags	@""
	.align	4
.nv.constant0._Z12IMGVF_kernelPPfS0_PiS1_fffif:
	.zero		948


//--------------------- SYMBOLS --------------------------

	.type		.nv.reservedSmem.offset0,@object
	.size		.nv.reservedSmem.offset0,0x4
	.type		.nv.reservedSmem.cap,@object
	.size		.nv.reservedSmem.cap,0x4
